//
// Generated by NVIDIA NVVM Compiler
//
// Compiler Build ID: CL-36424714
// Cuda compilation tools, release 13.0, V13.0.88
// Based on NVVM 20.0.0
//

.version 9.0
.target sm_100
.address_size 64

	// .globl	_Z30ascon_encrypt_kernel_optimizedPKhPhS0_S0_S0_jj
// shared_state has been demoted

.visible .entry _Z30ascon_encrypt_kernel_optimizedPKhPhS0_S0_S0_jj(
	.param .u64 .ptr .align 1 _Z30ascon_encrypt_kernel_optimizedPKhPhS0_S0_S0_jj_param_0,
	.param .u64 .ptr .align 1 _Z30ascon_encrypt_kernel_optimizedPKhPhS0_S0_S0_jj_param_1,
	.param .u64 .ptr .align 1 _Z30ascon_encrypt_kernel_optimizedPKhPhS0_S0_S0_jj_param_2,
	.param .u64 .ptr .align 1 _Z30ascon_encrypt_kernel_optimizedPKhPhS0_S0_S0_jj_param_3,
	.param .u64 .ptr .align 1 _Z30ascon_encrypt_kernel_optimizedPKhPhS0_S0_S0_jj_param_4,
	.param .u32 _Z30ascon_encrypt_kernel_optimizedPKhPhS0_S0_S0_jj_param_5,
	.param .u32 _Z30ascon_encrypt_kernel_optimizedPKhPhS0_S0_S0_jj_param_6
)
{
	.local .align 16 .b8 	__local_depot0[256];
	.reg .b64 	%SP;
	.reg .b64 	%SPL;
	.reg .pred 	%p<25>;
	.reg .b16 	%rs<34>;
	.reg .b32 	%r<195>;
	.reg .b64 	%rd<360>;
	// demoted variable
	.shared .align 128 .b8 shared_state[40];
	mov.u64 	%SPL, __local_depot0;
	ld.param.u64 	%rd70, [_Z30ascon_encrypt_kernel_optimizedPKhPhS0_S0_S0_jj_param_2];
	ld.param.u64 	%rd71, [_Z30ascon_encrypt_kernel_optimizedPKhPhS0_S0_S0_jj_param_3];
	ld.param.u64 	%rd72, [_Z30ascon_encrypt_kernel_optimizedPKhPhS0_S0_S0_jj_param_4];
	ld.param.u32 	%r12, [_Z30ascon_encrypt_kernel_optimizedPKhPhS0_S0_S0_jj_param_5];
	cvta.to.global.u64 	%rd1, %rd72;
	add.u64 	%rd2, %SPL, 0;
	mov.u32 	%r1, %tid.x;
	mov.u32 	%r14, %ntid.x;
	shl.b32 	%r2, %r14, 3;
	setp.gt.u32 	%p1, %r1, 15;
	@%p1 bra 	$L__BB0_2;
	cvta.to.global.u64 	%rd74, %rd70;
	cvta.to.global.u64 	%rd75, %rd71;
	cvt.u64.u32 	%rd76, %r1;
	add.s64 	%rd77, %rd74, %rd76;
	ld.global.u8 	%rs9, [%rd77];
	mov.u32 	%r15, shared_state;
	add.s32 	%r16, %r15, %r1;
	st.shared.u8 	[%r16], %rs9;
	add.s64 	%rd78, %rd75, %rd76;
	ld.global.u8 	%rs10, [%rd78];
	st.shared.u8 	[%r16+16], %rs10;
$L__BB0_2:
	ld.param.u32 	%r189, [_Z30ascon_encrypt_kernel_optimizedPKhPhS0_S0_S0_jj_param_6];
	bar.sync 	0;
	shl.b32 	%r17, %r1, 3;
	mov.u32 	%r18, %ctaid.x;
	mad.lo.s32 	%r191, %r2, %r18, %r17;
	setp.ge.u32 	%p2, %r191, %r189;
	@%p2 bra 	$L__BB0_35;
	cvt.u64.u32 	%rd79, %r12;
	and.b64  	%rd3, %rd79, 7;
	xor.b64  	%rd80, %rd3, 7;
	add.s64 	%rd4, %rd80, %rd79;
	ld.shared.v4.b32 	{%r19, %r20, %r21, %r22}, [shared_state];
	bfe.u32 	%r23, %r22, 24, 8;
	bfe.u32 	%r24, %r22, 16, 8;
	bfe.u32 	%r25, %r22, 8, 8;
	bfe.u32 	%r26, %r22, 0, 8;
	bfe.u32 	%r27, %r21, 0, 8;
	bfe.u32 	%r28, %r20, 24, 8;
	bfe.u32 	%r29, %r20, 16, 8;
	bfe.u32 	%r30, %r20, 8, 8;
	bfe.u32 	%r31, %r20, 0, 8;
	ld.shared.v4.b32 	{%r32, %r33, %r34, %r35}, [shared_state+16];
	bfe.u32 	%r36, %r35, 24, 8;
	bfe.u32 	%r37, %r35, 16, 8;
	bfe.u32 	%r38, %r35, 8, 8;
	bfe.u32 	%r39, %r35, 0, 8;
	bfe.u32 	%r40, %r34, 0, 8;
	bfe.u32 	%r41, %r33, 24, 8;
	bfe.u32 	%r42, %r33, 16, 8;
	bfe.u32 	%r43, %r33, 8, 8;
	bfe.u32 	%r44, %r33, 0, 8;
	ld.shared.u32 	%rd81, [shared_state];
	cvt.u64.u32 	%rd82, %r31;
	shl.b64 	%rd83, %rd82, 32;
	and.b64  	%rd84, %rd83, 1095216660480;
	or.b64  	%rd85, %rd84, %rd81;
	cvt.u64.u32 	%rd86, %r30;
	shl.b64 	%rd87, %rd86, 40;
	and.b64  	%rd88, %rd87, 280375465082880;
	or.b64  	%rd89, %rd88, %rd85;
	cvt.u64.u32 	%rd90, %r29;
	shl.b64 	%rd91, %rd90, 48;
	and.b64  	%rd92, %rd91, 71776119061217280;
	or.b64  	%rd93, %rd92, %rd89;
	cvt.u64.u32 	%rd94, %r28;
	shl.b64 	%rd95, %rd94, 56;
	or.b64  	%rd5, %rd95, %rd93;
	cvt.u64.u32 	%rd96, %r27;
	and.b64  	%rd97, %rd96, 255;
	bfe.u32 	%r45, %r21, 8, 8;
	mul.wide.u32 	%rd98, %r45, 256;
	or.b64  	%rd99, %rd98, %rd97;
	bfe.u32 	%r46, %r21, 16, 8;
	mul.wide.u32 	%rd100, %r46, 65536;
	or.b64  	%rd101, %rd100, %rd99;
	bfe.u32 	%r47, %r21, 24, 8;
	mul.wide.u32 	%rd102, %r47, 16777216;
	or.b64  	%rd103, %rd102, %rd101;
	cvt.u64.u32 	%rd104, %r26;
	shl.b64 	%rd105, %rd104, 32;
	and.b64  	%rd106, %rd105, 1095216660480;
	or.b64  	%rd107, %rd106, %rd103;
	cvt.u64.u32 	%rd108, %r25;
	shl.b64 	%rd109, %rd108, 40;
	and.b64  	%rd110, %rd109, 280375465082880;
	or.b64  	%rd111, %rd110, %rd107;
	cvt.u64.u32 	%rd112, %r24;
	shl.b64 	%rd113, %rd112, 48;
	and.b64  	%rd114, %rd113, 71776119061217280;
	or.b64  	%rd115, %rd114, %rd111;
	cvt.u64.u32 	%rd116, %r23;
	shl.b64 	%rd117, %rd116, 56;
	or.b64  	%rd6, %rd117, %rd115;
	ld.shared.u32 	%rd118, [shared_state+16];
	cvt.u64.u32 	%rd119, %r44;
	shl.b64 	%rd120, %rd119, 32;
	and.b64  	%rd121, %rd120, 1095216660480;
	or.b64  	%rd122, %rd121, %rd118;
	cvt.u64.u32 	%rd123, %r43;
	shl.b64 	%rd124, %rd123, 40;
	and.b64  	%rd125, %rd124, 280375465082880;
	or.b64  	%rd126, %rd125, %rd122;
	cvt.u64.u32 	%rd127, %r42;
	shl.b64 	%rd128, %rd127, 48;
	and.b64  	%rd129, %rd128, 71776119061217280;
	or.b64  	%rd130, %rd129, %rd126;
	cvt.u64.u32 	%rd131, %r41;
	shl.b64 	%rd132, %rd131, 56;
	or.b64  	%rd7, %rd132, %rd130;
	cvt.u64.u32 	%rd133, %r40;
	and.b64  	%rd134, %rd133, 255;
	bfe.u32 	%r48, %r34, 8, 8;
	mul.wide.u32 	%rd135, %r48, 256;
	or.b64  	%rd136, %rd135, %rd134;
	bfe.u32 	%r49, %r34, 16, 8;
	mul.wide.u32 	%rd137, %r49, 65536;
	or.b64  	%rd138, %rd137, %rd136;
	bfe.u32 	%r50, %r34, 24, 8;
	mul.wide.u32 	%rd139, %r50, 16777216;
	or.b64  	%rd140, %rd139, %rd138;
	cvt.u64.u32 	%rd141, %r39;
	shl.b64 	%rd142, %rd141, 32;
	and.b64  	%rd143, %rd142, 1095216660480;
	or.b64  	%rd144, %rd143, %rd140;
	cvt.u64.u32 	%rd145, %r38;
	shl.b64 	%rd146, %rd145, 40;
	and.b64  	%rd147, %rd146, 280375465082880;
	or.b64  	%rd148, %rd147, %rd144;
	cvt.u64.u32 	%rd149, %r37;
	shl.b64 	%rd150, %rd149, 48;
	and.b64  	%rd151, %rd150, 71776119061217280;
	or.b64  	%rd152, %rd151, %rd148;
	cvt.u64.u32 	%rd153, %r36;
	shl.b64 	%rd154, %rd153, 56;
	or.b64  	%rd8, %rd154, %rd152;
	and.b64  	%rd9, %rd79, 3;
	add.s64 	%rd10, %rd2, %rd79;
$L__BB0_4:
	ld.param.u64 	%rd327, [_Z30ascon_encrypt_kernel_optimizedPKhPhS0_S0_S0_jj_param_0];
	cvt.u64.u32 	%rd157, %r191;
	cvta.to.global.u64 	%rd158, %rd327;
	add.s64 	%rd159, %rd158, %rd157;
	ld.global.u8 	%rs1, [%rd159];
	ld.global.u8 	%rs2, [%rd159+1];
	ld.global.u8 	%rs3, [%rd159+2];
	ld.global.u8 	%rs4, [%rd159+3];
	ld.global.u8 	%rs5, [%rd159+4];
	ld.global.u8 	%rs6, [%rd159+5];
	ld.global.u8 	%rs7, [%rd159+6];
	ld.global.u8 	%rs8, [%rd159+7];
	mov.b32 	%r192, 0;
	mov.b64 	%rd343, 8796370632705;
	mov.b64 	%rd329, 240;
	mov.u64 	%rd345, %rd5;
	mov.u64 	%rd346, %rd7;
	mov.u64 	%rd348, %rd8;
	mov.u64 	%rd349, %rd6;
$L__BB0_5:
	xor.b64  	%rd160, %rd349, %rd329;
	xor.b64  	%rd161, %rd343, %rd348;
	xor.b64  	%rd162, %rd346, %rd348;
	xor.b64  	%rd163, %rd160, %rd345;
	not.b64 	%rd164, %rd345;
	and.b64  	%rd165, %rd160, %rd164;
	xor.b64  	%rd166, %rd161, %rd165;
	not.b64 	%rd167, %rd163;
	and.b64  	%rd168, %rd346, %rd167;
	xor.b64  	%rd169, %rd168, %rd345;
	not.b64 	%rd170, %rd346;
	and.b64  	%rd171, %rd348, %rd170;
	xor.b64  	%rd172, %rd171, %rd163;
	not.b64 	%rd173, %rd162;
	and.b64  	%rd174, %rd161, %rd173;
	xor.b64  	%rd175, %rd174, %rd346;
	not.b64 	%rd176, %rd161;
	and.b64  	%rd177, %rd345, %rd176;
	xor.b64  	%rd178, %rd177, %rd162;
	mov.b64 	{%r52, %r53}, %rd166;
	shf.l.wrap.b32 	%r54, %r53, %r52, 13;
	shf.l.wrap.b32 	%r55, %r52, %r53, 13;
	mov.b64 	%rd179, {%r55, %r54};
	shf.l.wrap.b32 	%r56, %r53, %r52, 4;
	shf.l.wrap.b32 	%r57, %r52, %r53, 4;
	mov.b64 	%rd180, {%r57, %r56};
	xor.b64  	%rd181, %rd180, %rd179;
	xor.b64  	%rd343, %rd181, %rd166;
	mov.b64 	{%r58, %r59}, %rd169;
	shf.l.wrap.b32 	%r60, %r58, %r59, 3;
	shf.l.wrap.b32 	%r61, %r59, %r58, 3;
	mov.b64 	%rd182, {%r61, %r60};
	shf.l.wrap.b32 	%r62, %r58, %r59, 25;
	shf.l.wrap.b32 	%r63, %r59, %r58, 25;
	mov.b64 	%rd183, {%r63, %r62};
	xor.b64  	%rd184, %rd183, %rd182;
	xor.b64  	%rd345, %rd184, %rd169;
	mov.b64 	{%r64, %r65}, %rd172;
	shf.l.wrap.b32 	%r66, %r65, %r64, 31;
	shf.l.wrap.b32 	%r67, %r64, %r65, 31;
	mov.b64 	%rd185, {%r67, %r66};
	shf.l.wrap.b32 	%r68, %r65, %r64, 26;
	shf.l.wrap.b32 	%r69, %r64, %r65, 26;
	mov.b64 	%rd186, {%r69, %r68};
	xor.b64  	%rd187, %rd186, %rd185;
	xor.b64  	%rd349, %rd187, %rd172;
	mov.b64 	{%r70, %r71}, %rd175;
	shf.l.wrap.b32 	%r72, %r71, %r70, 22;
	shf.l.wrap.b32 	%r73, %r70, %r71, 22;
	mov.b64 	%rd188, {%r73, %r72};
	shf.l.wrap.b32 	%r74, %r71, %r70, 15;
	shf.l.wrap.b32 	%r75, %r70, %r71, 15;
	mov.b64 	%rd189, {%r75, %r74};
	xor.b64  	%rd190, %rd189, %rd188;
	xor.b64  	%rd346, %rd190, %rd175;
	mov.b64 	{%r76, %r77}, %rd178;
	shf.l.wrap.b32 	%r78, %r77, %r76, 25;
	shf.l.wrap.b32 	%r79, %r76, %r77, 25;
	mov.b64 	%rd191, {%r79, %r78};
	shf.l.wrap.b32 	%r80, %r76, %r77, 23;
	shf.l.wrap.b32 	%r81, %r77, %r76, 23;
	mov.b64 	%rd192, {%r81, %r80};
	xor.b64  	%rd193, %rd192, %rd191;
	xor.b64  	%rd348, %rd193, %rd178;
	add.s32 	%r192, %r192, 1;
	add.s64 	%rd329, %rd329, -15;
	setp.ne.s32 	%p3, %r192, 12;
	@%p3 bra 	$L__BB0_5;
	setp.eq.s32 	%p4, %r12, 0;
	@%p4 bra 	$L__BB0_32;
	setp.lt.u32 	%p5, %r12, 16;
	mov.b64 	%rd337, 0;
	@%p5 bra 	$L__BB0_10;
	mov.b64 	%rd335, 0;
$L__BB0_9:
	.pragma "nounroll";
	add.s64 	%rd196, %rd1, %rd335;
	add.s64 	%rd197, %rd2, %rd335;
	ld.global.u8 	%r82, [%rd196+15];
	ld.global.u8 	%r83, [%rd196+14];
	prmt.b32 	%r84, %r83, %r82, 0x3340U;
	ld.global.u8 	%r85, [%rd196+13];
	ld.global.u8 	%r86, [%rd196+12];
	prmt.b32 	%r87, %r86, %r85, 0x3340U;
	prmt.b32 	%r88, %r87, %r84, 0x5410U;
	ld.global.u8 	%r89, [%rd196+11];
	ld.global.u8 	%r90, [%rd196+10];
	prmt.b32 	%r91, %r90, %r89, 0x3340U;
	ld.global.u8 	%r92, [%rd196+9];
	ld.global.u8 	%r93, [%rd196+8];
	prmt.b32 	%r94, %r93, %r92, 0x3340U;
	prmt.b32 	%r95, %r94, %r91, 0x5410U;
	ld.global.u8 	%r96, [%rd196+7];
	ld.global.u8 	%r97, [%rd196+6];
	prmt.b32 	%r98, %r97, %r96, 0x3340U;
	ld.global.u8 	%r99, [%rd196+5];
	ld.global.u8 	%r100, [%rd196+4];
	prmt.b32 	%r101, %r100, %r99, 0x3340U;
	prmt.b32 	%r102, %r101, %r98, 0x5410U;
	ld.global.u8 	%r103, [%rd196+3];
	ld.global.u8 	%r104, [%rd196+2];
	prmt.b32 	%r105, %r104, %r103, 0x3340U;
	ld.global.u8 	%r106, [%rd196+1];
	ld.global.u8 	%r107, [%rd196];
	prmt.b32 	%r108, %r107, %r106, 0x3340U;
	prmt.b32 	%r109, %r108, %r105, 0x5410U;
	st.local.v4.b32 	[%rd197], {%r109, %r102, %r95, %r88};
	add.s64 	%rd335, %rd335, 16;
	cvt.u64.u32 	%rd198, %r12;
	and.b64  	%rd337, %rd198, 4294967280;
	setp.ne.s64 	%p6, %rd335, %rd337;
	@%p6 bra 	$L__BB0_9;
$L__BB0_10:
	cvt.u64.u32 	%rd199, %r12;
	and.b64  	%rd200, %rd199, 15;
	setp.eq.s64 	%p7, %rd200, 0;
	@%p7 bra 	$L__BB0_20;
	and.b32  	%r110, %r12, 15;
	add.s32 	%r111, %r110, -1;
	setp.lt.u32 	%p8, %r111, 7;
	@%p8 bra 	$L__BB0_13;
	add.s64 	%rd201, %rd1, %rd337;
	ld.global.u8 	%rs11, [%rd201];
	add.s64 	%rd202, %rd2, %rd337;
	st.local.u8 	[%rd202], %rs11;
	ld.global.u8 	%rs12, [%rd201+1];
	st.local.u8 	[%rd202+1], %rs12;
	ld.global.u8 	%rs13, [%rd201+2];
	st.local.u8 	[%rd202+2], %rs13;
	ld.global.u8 	%rs14, [%rd201+3];
	st.local.u8 	[%rd202+3], %rs14;
	ld.global.u8 	%rs15, [%rd201+4];
	st.local.u8 	[%rd202+4], %rs15;
	ld.global.u8 	%rs16, [%rd201+5];
	st.local.u8 	[%rd202+5], %rs16;
	ld.global.u8 	%rs17, [%rd201+6];
	st.local.u8 	[%rd202+6], %rs17;
	ld.global.u8 	%rs18, [%rd201+7];
	st.local.u8 	[%rd202+7], %rs18;
	add.s64 	%rd337, %rd337, 8;
$L__BB0_13:
	and.b32  	%r112, %r12, 7;
	setp.eq.s32 	%p9, %r112, 0;
	@%p9 bra 	$L__BB0_20;
	add.s64 	%rd203, %rd3, -1;
	setp.lt.u64 	%p10, %rd203, 3;
	@%p10 bra 	$L__BB0_16;
	add.s64 	%rd204, %rd1, %rd337;
	ld.global.u8 	%rs19, [%rd204];
	add.s64 	%rd205, %rd2, %rd337;
	st.local.u8 	[%rd205], %rs19;
	ld.global.u8 	%rs20, [%rd204+1];
	st.local.u8 	[%rd205+1], %rs20;
	ld.global.u8 	%rs21, [%rd204+2];
	st.local.u8 	[%rd205+2], %rs21;
	ld.global.u8 	%rs22, [%rd204+3];
	st.local.u8 	[%rd205+3], %rs22;
	add.s64 	%rd337, %rd337, 4;
$L__BB0_16:
	setp.eq.s64 	%p11, %rd9, 0;
	@%p11 bra 	$L__BB0_20;
	setp.eq.s64 	%p12, %rd9, 1;
	add.s64 	%rd31, %rd1, %rd337;
	ld.global.u8 	%rs23, [%rd31];
	add.s64 	%rd32, %rd2, %rd337;
	st.local.u8 	[%rd32], %rs23;
	@%p12 bra 	$L__BB0_20;
	setp.eq.s64 	%p13, %rd9, 2;
	ld.global.u8 	%rs24, [%rd31+1];
	st.local.u8 	[%rd32+1], %rs24;
	@%p13 bra 	$L__BB0_20;
	ld.global.u8 	%rs25, [%rd31+2];
	st.local.u8 	[%rd32+2], %rs25;
$L__BB0_20:
	setp.eq.s64 	%p14, %rd3, 7;
	mov.b16 	%rs26, 128;
	st.local.u8 	[%rd10], %rs26;
	@%p14 bra 	$L__BB0_28;
	setp.eq.s64 	%p15, %rd3, 6;
	mov.b16 	%rs27, 0;
	st.local.u8 	[%rd10+1], %rs27;
	@%p15 bra 	$L__BB0_28;
	setp.eq.s64 	%p16, %rd3, 5;
	mov.b16 	%rs28, 0;
	st.local.u8 	[%rd10+2], %rs28;
	@%p16 bra 	$L__BB0_28;
	setp.eq.s64 	%p17, %rd3, 4;
	mov.b16 	%rs29, 0;
	st.local.u8 	[%rd10+3], %rs29;
	@%p17 bra 	$L__BB0_28;
	setp.eq.s64 	%p18, %rd3, 3;
	mov.b16 	%rs30, 0;
	st.local.u8 	[%rd10+4], %rs30;
	@%p18 bra 	$L__BB0_28;
	setp.eq.s64 	%p19, %rd3, 2;
	mov.b16 	%rs31, 0;
	st.local.u8 	[%rd10+5], %rs31;
	@%p19 bra 	$L__BB0_28;
	setp.eq.s64 	%p20, %rd3, 1;
	mov.b16 	%rs32, 0;
	st.local.u8 	[%rd10+6], %rs32;
	@%p20 bra 	$L__BB0_28;
	mov.b16 	%rs33, 0;
	st.local.u8 	[%rd10+7], %rs33;
$L__BB0_28:
	mov.b64 	%rd344, 0;
$L__BB0_29:
	add.s64 	%rd207, %rd2, %rd344;
	ld.local.v2.b32 	{%r114, %r115}, [%rd207];
	bfe.u32 	%r116, %r115, 24, 8;
	bfe.u32 	%r117, %r115, 16, 8;
	bfe.u32 	%r118, %r115, 8, 8;
	bfe.u32 	%r119, %r115, 0, 8;
	ld.local.u32 	%rd208, [%rd207];
	cvt.u64.u32 	%rd209, %r119;
	shl.b64 	%rd210, %rd209, 32;
	and.b64  	%rd211, %rd210, 1095216660480;
	or.b64  	%rd212, %rd211, %rd208;
	cvt.u64.u32 	%rd213, %r118;
	shl.b64 	%rd214, %rd213, 40;
	and.b64  	%rd215, %rd214, 280375465082880;
	or.b64  	%rd216, %rd215, %rd212;
	cvt.u64.u32 	%rd217, %r117;
	shl.b64 	%rd218, %rd217, 48;
	and.b64  	%rd219, %rd218, 71776119061217280;
	or.b64  	%rd220, %rd219, %rd216;
	cvt.u64.u32 	%rd221, %r116;
	shl.b64 	%rd222, %rd221, 56;
	or.b64  	%rd223, %rd222, %rd220;
	xor.b64  	%rd343, %rd343, %rd223;
	mov.b32 	%r193, 4;
$L__BB0_30:
	mad.lo.s32 	%r120, %r193, -15, 240;
	cvt.u64.u32 	%rd224, %r120;
	xor.b64  	%rd225, %rd349, %rd224;
	xor.b64  	%rd226, %rd343, %rd348;
	xor.b64  	%rd227, %rd346, %rd348;
	xor.b64  	%rd228, %rd225, %rd345;
	not.b64 	%rd229, %rd345;
	and.b64  	%rd230, %rd225, %rd229;
	xor.b64  	%rd231, %rd226, %rd230;
	not.b64 	%rd232, %rd228;
	and.b64  	%rd233, %rd346, %rd232;
	xor.b64  	%rd234, %rd233, %rd345;
	not.b64 	%rd235, %rd346;
	and.b64  	%rd236, %rd348, %rd235;
	xor.b64  	%rd237, %rd236, %rd228;
	not.b64 	%rd238, %rd227;
	and.b64  	%rd239, %rd226, %rd238;
	xor.b64  	%rd240, %rd239, %rd346;
	not.b64 	%rd241, %rd226;
	and.b64  	%rd242, %rd345, %rd241;
	xor.b64  	%rd243, %rd242, %rd227;
	mov.b64 	{%r121, %r122}, %rd231;
	shf.l.wrap.b32 	%r123, %r122, %r121, 13;
	shf.l.wrap.b32 	%r124, %r121, %r122, 13;
	mov.b64 	%rd244, {%r124, %r123};
	shf.l.wrap.b32 	%r125, %r122, %r121, 4;
	shf.l.wrap.b32 	%r126, %r121, %r122, 4;
	mov.b64 	%rd245, {%r126, %r125};
	xor.b64  	%rd246, %rd245, %rd244;
	xor.b64  	%rd343, %rd246, %rd231;
	mov.b64 	{%r127, %r128}, %rd234;
	shf.l.wrap.b32 	%r129, %r127, %r128, 3;
	shf.l.wrap.b32 	%r130, %r128, %r127, 3;
	mov.b64 	%rd247, {%r130, %r129};
	shf.l.wrap.b32 	%r131, %r127, %r128, 25;
	shf.l.wrap.b32 	%r132, %r128, %r127, 25;
	mov.b64 	%rd248, {%r132, %r131};
	xor.b64  	%rd249, %rd248, %rd247;
	xor.b64  	%rd345, %rd249, %rd234;
	mov.b64 	{%r133, %r134}, %rd237;
	shf.l.wrap.b32 	%r135, %r134, %r133, 31;
	shf.l.wrap.b32 	%r136, %r133, %r134, 31;
	mov.b64 	%rd250, {%r136, %r135};
	shf.l.wrap.b32 	%r137, %r134, %r133, 26;
	shf.l.wrap.b32 	%r138, %r133, %r134, 26;
	mov.b64 	%rd251, {%r138, %r137};
	xor.b64  	%rd252, %rd251, %rd250;
	xor.b64  	%rd349, %rd252, %rd237;
	mov.b64 	{%r139, %r140}, %rd240;
	shf.l.wrap.b32 	%r141, %r140, %r139, 22;
	shf.l.wrap.b32 	%r142, %r139, %r140, 22;
	mov.b64 	%rd253, {%r142, %r141};
	shf.l.wrap.b32 	%r143, %r140, %r139, 15;
	shf.l.wrap.b32 	%r144, %r139, %r140, 15;
	mov.b64 	%rd254, {%r144, %r143};
	xor.b64  	%rd255, %rd254, %rd253;
	xor.b64  	%rd346, %rd255, %rd240;
	mov.b64 	{%r145, %r146}, %rd243;
	shf.l.wrap.b32 	%r147, %r146, %r145, 25;
	shf.l.wrap.b32 	%r148, %r145, %r146, 25;
	mov.b64 	%rd256, {%r148, %r147};
	shf.l.wrap.b32 	%r149, %r145, %r146, 23;
	shf.l.wrap.b32 	%r150, %r146, %r145, 23;
	mov.b64 	%rd257, {%r150, %r149};
	xor.b64  	%rd258, %rd257, %rd256;
	xor.b64  	%rd348, %rd258, %rd243;
	add.s32 	%r193, %r193, 1;
	setp.ne.s32 	%p21, %r193, 12;
	@%p21 bra 	$L__BB0_30;
	add.s64 	%rd344, %rd344, 8;
	setp.le.u64 	%p22, %rd344, %rd4;
	@%p22 bra 	$L__BB0_29;
$L__BB0_32:
	xor.b64  	%rd358, %rd348, 1;
	cvt.u32.u16 	%r152, %rs2;
	and.b32  	%r153, %r152, 255;
	mul.wide.u32 	%rd259, %r153, 256;
	cvt.u64.u16 	%rd260, %rs1;
	and.b64  	%rd261, %rd260, 255;
	or.b64  	%rd262, %rd259, %rd261;
	cvt.u32.u16 	%r154, %rs3;
	and.b32  	%r155, %r154, 255;
	mul.wide.u32 	%rd263, %r155, 65536;
	or.b64  	%rd264, %rd263, %rd262;
	cvt.u32.u16 	%r156, %rs4;
	and.b32  	%r157, %r156, 255;
	mul.wide.u32 	%rd265, %r157, 16777216;
	or.b64  	%rd266, %rd265, %rd264;
	cvt.u64.u16 	%rd267, %rs5;
	shl.b64 	%rd268, %rd267, 32;
	and.b64  	%rd269, %rd268, 1095216660480;
	or.b64  	%rd270, %rd269, %rd266;
	cvt.u64.u16 	%rd271, %rs6;
	shl.b64 	%rd272, %rd271, 40;
	and.b64  	%rd273, %rd272, 280375465082880;
	or.b64  	%rd274, %rd273, %rd270;
	cvt.u64.u16 	%rd275, %rs7;
	shl.b64 	%rd276, %rd275, 48;
	and.b64  	%rd277, %rd276, 71776119061217280;
	or.b64  	%rd278, %rd277, %rd274;
	cvt.u64.u16 	%rd279, %rs8;
	shl.b64 	%rd280, %rd279, 56;
	or.b64  	%rd281, %rd280, %rd278;
	xor.b64  	%rd357, %rd343, %rd281;
	mov.b32 	%r194, 4;
$L__BB0_33:
	mad.lo.s32 	%r158, %r194, -15, 240;
	cvt.u64.u32 	%rd282, %r158;
	xor.b64  	%rd283, %rd349, %rd282;
	xor.b64  	%rd284, %rd357, %rd358;
	xor.b64  	%rd285, %rd346, %rd358;
	xor.b64  	%rd286, %rd283, %rd345;
	not.b64 	%rd287, %rd345;
	and.b64  	%rd288, %rd283, %rd287;
	xor.b64  	%rd289, %rd284, %rd288;
	not.b64 	%rd290, %rd286;
	and.b64  	%rd291, %rd346, %rd290;
	xor.b64  	%rd292, %rd291, %rd345;
	not.b64 	%rd293, %rd346;
	and.b64  	%rd294, %rd358, %rd293;
	xor.b64  	%rd295, %rd294, %rd286;
	not.b64 	%rd296, %rd285;
	and.b64  	%rd297, %rd284, %rd296;
	xor.b64  	%rd298, %rd297, %rd346;
	not.b64 	%rd299, %rd284;
	and.b64  	%rd300, %rd345, %rd299;
	xor.b64  	%rd301, %rd300, %rd285;
	mov.b64 	{%r159, %r160}, %rd289;
	shf.l.wrap.b32 	%r161, %r160, %r159, 13;
	shf.l.wrap.b32 	%r162, %r159, %r160, 13;
	mov.b64 	%rd302, {%r162, %r161};
	shf.l.wrap.b32 	%r163, %r160, %r159, 4;
	shf.l.wrap.b32 	%r164, %r159, %r160, 4;
	mov.b64 	%rd303, {%r164, %r163};
	xor.b64  	%rd304, %rd303, %rd302;
	xor.b64  	%rd357, %rd304, %rd289;
	mov.b64 	{%r165, %r166}, %rd292;
	shf.l.wrap.b32 	%r167, %r165, %r166, 3;
	shf.l.wrap.b32 	%r168, %r166, %r165, 3;
	mov.b64 	%rd305, {%r168, %r167};
	shf.l.wrap.b32 	%r169, %r165, %r166, 25;
	shf.l.wrap.b32 	%r170, %r166, %r165, 25;
	mov.b64 	%rd306, {%r170, %r169};
	xor.b64  	%rd307, %rd306, %rd305;
	xor.b64  	%rd345, %rd307, %rd292;
	mov.b64 	{%r171, %r172}, %rd295;
	shf.l.wrap.b32 	%r173, %r172, %r171, 31;
	shf.l.wrap.b32 	%r174, %r171, %r172, 31;
	mov.b64 	%rd308, {%r174, %r173};
	shf.l.wrap.b32 	%r175, %r172, %r171, 26;
	shf.l.wrap.b32 	%r176, %r171, %r172, 26;
	mov.b64 	%rd309, {%r176, %r175};
	xor.b64  	%rd310, %rd309, %rd308;
	xor.b64  	%rd349, %rd310, %rd295;
	mov.b64 	{%r177, %r178}, %rd298;
	shf.l.wrap.b32 	%r179, %r178, %r177, 22;
	shf.l.wrap.b32 	%r180, %r177, %r178, 22;
	mov.b64 	%rd311, {%r180, %r179};
	shf.l.wrap.b32 	%r181, %r178, %r177, 15;
	shf.l.wrap.b32 	%r182, %r177, %r178, 15;
	mov.b64 	%rd312, {%r182, %r181};
	xor.b64  	%rd313, %rd312, %rd311;
	xor.b64  	%rd346, %rd313, %rd298;
	mov.b64 	{%r183, %r184}, %rd301;
	shf.l.wrap.b32 	%r185, %r184, %r183, 25;
	shf.l.wrap.b32 	%r186, %r183, %r184, 25;
	mov.b64 	%rd314, {%r186, %r185};
	shf.l.wrap.b32 	%r187, %r183, %r184, 23;
	shf.l.wrap.b32 	%r188, %r184, %r183, 23;
	mov.b64 	%rd315, {%r188, %r187};
	xor.b64  	%rd316, %rd315, %rd314;
	xor.b64  	%rd358, %rd316, %rd301;
	add.s32 	%r194, %r194, 1;
	setp.ne.s32 	%p23, %r194, 12;
	@%p23 bra 	$L__BB0_33;
	ld.param.u32 	%r190, [_Z30ascon_encrypt_kernel_optimizedPKhPhS0_S0_S0_jj_param_6];
	ld.param.u64 	%rd328, [_Z30ascon_encrypt_kernel_optimizedPKhPhS0_S0_S0_jj_param_1];
	cvt.u64.u32 	%rd317, %r191;
	cvta.to.global.u64 	%rd318, %rd328;
	add.s64 	%rd319, %rd318, %rd317;
	st.global.u8 	[%rd319], %rd357;
	shr.u64 	%rd320, %rd357, 8;
	st.global.u8 	[%rd319+1], %rd320;
	shr.u64 	%rd321, %rd357, 16;
	st.global.u8 	[%rd319+2], %rd321;
	shr.u64 	%rd322, %rd357, 24;
	st.global.u8 	[%rd319+3], %rd322;
	shr.u64 	%rd323, %rd357, 32;
	st.global.u8 	[%rd319+4], %rd323;
	shr.u64 	%rd324, %rd357, 40;
	st.global.u8 	[%rd319+5], %rd324;
	shr.u64 	%rd325, %rd357, 48;
	st.global.u8 	[%rd319+6], %rd325;
	shr.u64 	%rd326, %rd357, 56;
	st.global.u8 	[%rd319+7], %rd326;
	add.s32 	%r191, %r191, %r2;
	setp.lt.u32 	%p24, %r191, %r190;
	@%p24 bra 	$L__BB0_4;
$L__BB0_35:
	ret;

}


// ===== COMPILED SASS (sm_100) =====

	.target	sm_100

	.elftype	@"ET_EXEC"


//--------------------- .note.nv.tkinfo           --------------------------
	.section	.note.nv.tkinfo,"",@"SHT_NOTE"
	.sectionflags	@"SHF_NOTE_NV_TKINFO"
	.tkinfo
        /*0018*/ 	.word	0x00000002
        /*0030*/ 	.string	""
        /*0030*/ 	.string	"ptxas"
        /*0030*/ 	.string	"Cuda compilation tools, release 13.0, V13.0.88"
        /*0030*/ 	.string	"Build cuda_13.0.r13.0/compiler.36424714_0"
        /*0030*/ 	.string	"-arch sm_100 -m 64 "



//--------------------- .note.nv.cuinfo           --------------------------
	.section	.note.nv.cuinfo,"",@"SHT_NOTE"
	.sectionflags	@"SHF_NOTE_NV_CUINFO"
        /*0018*/ 	.short	0x0002
        /*001a*/ 	.short	0x0064
        /*001c*/ 	.short	0x0082
	.zero		2


//--------------------- .nv.info                  --------------------------
	.section	.nv.info,"",@"SHT_CUDA_INFO"
	.align	4


	//----- nvinfo : EIATTR_REGCOUNT
	.align		4
        /*0000*/ 	.byte	0x04, 0x2f
        /*0002*/ 	.short	(.L_1 - .L_0)
	.align		4
.L_0:
        /*0004*/ 	.word	index@(_Z30ascon_encrypt_kernel_optimizedPKhPhS0_S0_S0_jj)
        /*0008*/ 	.word	0x00000026


	//----- nvinfo : EIATTR_FRAME_SIZE
	.align		4
.L_1:
        /*000c*/ 	.byte	0x04, 0x11
        /*000e*/ 	.short	(.L_3 - .L_2)
	.align		4
.L_2:
        /*0010*/ 	.word	index@(_Z30ascon_encrypt_kernel_optimizedPKhPhS0_S0_S0_jj)
        /*0014*/ 	.word	0x00000100


	//----- nvinfo : EIATTR_MIN_STACK_SIZE
	.align		4
.L_3:
        /*0018*/ 	.byte	0x04, 0x12
        /*001a*/ 	.short	(.L_5 - .L_4)
	.align		4
.L_4:
        /*001c*/ 	.word	index@(_Z30ascon_encrypt_kernel_optimizedPKhPhS0_S0_S0_jj)
        /*0020*/ 	.word	0x00000100
.L_5:


//--------------------- .nv.compat                --------------------------
	.section	.nv.compat,"",@"SHT_CUDA_COMPAT_INFO"
	.align	4
        /*0000*/ 	.byte	0x02, 0x09, 0x00, 0x00, 0x02, 0x02, 0x01, 0x00, 0x02, 0x05, 0x05, 0x00, 0x03, 0x07, 0x01, 0x01
        /*0010*/ 	.byte	0x02, 0x03, 0x00, 0x00, 0x02, 0x06, 0x01, 0x00, 0x04, 0x0b, 0x08, 0x00, 0x09, 0x00, 0x00, 0x00
        /*0020*/ 	.byte	0x00, 0x00, 0x00, 0x00


//--------------------- .nv.info._Z30ascon_encrypt_kernel_optimizedPKhPhS0_S0_S0_jj --------------------------
	.section	.nv.info._Z30ascon_encrypt_kernel_optimizedPKhPhS0_S0_S0_jj,"",@"SHT_CUDA_INFO"
	.sectionflags	@""
	.align	4


	//----- nvinfo : EIATTR_CUDA_API_VERSION
	.align		4
        /*0000*/ 	.byte	0x04, 0x37
        /*0002*/ 	.short	(.L_7 - .L_6)
.L_6:
        /*0004*/ 	.word	0x00000082


	//----- nvinfo : EIATTR_KPARAM_INFO
	.align		4
.L_7:
        /*0008*/ 	.byte	0x04, 0x17
        /*000a*/ 	.short	(.L_9 - .L_8)
.L_8:
        /*000c*/ 	.word	0x00000000
        /*0010*/ 	.short	0x0006
        /*0012*/ 	.short	0x002c
        /*0014*/ 	.byte	0x00, 0xf0, 0x11, 0x00


	//----- nvinfo : EIATTR_KPARAM_INFO
	.align		4
.L_9:
        /*0018*/ 	.byte	0x04, 0x17
        /*001a*/ 	.short	(.L_11 - .L_10)
.L_10:
        /*001c*/ 	.word	0x00000000
        /*0020*/ 	.short	0x0005
        /*0022*/ 	.short	0x0028
        /*0024*/ 	.byte	0x00, 0xf0, 0x11, 0x00


	//----- nvinfo : EIATTR_KPARAM_INFO
	.align		4
.L_11:
        /*0028*/ 	.byte	0x04, 0x17
        /*002a*/ 	.short	(.L_13 - .L_12)
.L_12:
        /*002c*/ 	.word	0x00000000
        /*0030*/ 	.short	0x0004
        /*0032*/ 	.short	0x0020
        /*0034*/ 	.byte	0x00, 0xf5, 0x21, 0x00


	//----- nvinfo : EIATTR_KPARAM_INFO
	.align		4
.L_13:
        /*0038*/ 	.byte	0x04, 0x17
        /*003a*/ 	.short	(.L_15 - .L_14)
.L_14:
        /*003c*/ 	.word	0x00000000
        /*0040*/ 	.short	0x0003
        /*0042*/ 	.short	0x0018
        /*0044*/ 	.byte	0x00, 0xf5, 0x21, 0x00


	//----- nvinfo : EIATTR_KPARAM_INFO
	.align		4
.L_15:
        /*0048*/ 	.byte	0x04, 0x17
        /*004a*/ 	.short	(.L_17 - .L_16)
.L_16:
        /*004c*/ 	.word	0x00000000
        /*0050*/ 	.short	0x0002
        /*0052*/ 	.short	0x0010
        /*0054*/ 	.byte	0x00, 0xf5, 0x21, 0x00


	//----- nvinfo : EIATTR_KPARAM_INFO
	.align		4
.L_17:
        /*0058*/ 	.byte	0x04, 0x17
        /*005a*/ 	.short	(.L_19 - .L_18)
.L_18:
        /*005c*/ 	.word	0x00000000
        /*0060*/ 	.short	0x0001
        /*0062*/ 	.short	0x0008
        /*0064*/ 	.byte	0x00, 0xf5, 0x21, 0x00


	//----- nvinfo : EIATTR_KPARAM_INFO
	.align		4
.L_19:
        /*0068*/ 	.byte	0x04, 0x17
        /*006a*/ 	.short	(.L_21 - .L_20)
.L_20:
        /*006c*/ 	.word	0x00000000
        /*0070*/ 	.short	0x0000
        /*0072*/ 	.short	0x0000
        /*0074*/ 	.byte	0x00, 0xf5, 0x21, 0x00


	//----- nvinfo : EIATTR_SPARSE_MMA_MASK
	.align		4
.L_21:
        /*0078*/ 	.byte	0x03, 0x50
        /*007a*/ 	.short	0x0000


	//----- nvinfo : EIATTR_MAXREG_COUNT
	.align		4
        /*007c*/ 	.byte	0x03, 0x1b
        /*007e*/ 	.short	0x00ff


	//----- nvinfo : EIATTR_NUM_BARRIERS
	.align		4
        /*0080*/ 	.byte	0x02, 0x4c
        /*0082*/ 	.byte	0x01
	.zero		1


	//----- nvinfo : EIATTR_MERCURY_ISA_VERSION
	.align		4
        /*0084*/ 	.byte	0x03, 0x5f
        /*0086*/ 	.short	0x0101


	//----- nvinfo : EIATTR_VRC_CTA_INIT_COUNT
	.align		4
        /*0088*/ 	.byte	0x02, 0x4a
	.zero		1
	.zero		1


	//----- nvinfo : EIATTR_EXIT_INSTR_OFFSETS
	.align		4
        /*008c*/ 	.byte	0x04, 0x1c
        /*008e*/ 	.short	(.L_23 - .L_22)


	//   ....[0]....
.L_22:
        /*0090*/ 	.word	0x000001c0


	//   ....[1]....
        /*0094*/ 	.word	0x00003ac0


	//----- nvinfo : EIATTR_CRS_STACK_SIZE
	.align		4
.L_23:
        /*0098*/ 	.byte	0x04, 0x1e
        /*009a*/ 	.short	(.L_25 - .L_24)
.L_24:
        /*009c*/ 	.word	0x00000000


	//----- nvinfo : EIATTR_CBANK_PARAM_SIZE
	.align		4
.L_25:
        /*00a0*/ 	.byte	0x03, 0x19
        /*00a2*/ 	.short	0x0030


	//----- nvinfo : EIATTR_PARAM_CBANK
	.align		4
        /*00a4*/ 	.byte	0x04, 0x0a
        /*00a6*/ 	.short	(.L_27 - .L_26)
	.align		4
.L_26:
        /*00a8*/ 	.word	index@(.nv.constant0._Z30ascon_encrypt_kernel_optimizedPKhPhS0_S0_S0_jj)
        /*00ac*/ 	.short	0x0380
        /*00ae*/ 	.short	0x0030


	//----- nvinfo : EIATTR_SW_WAR
	.align		4
.L_27:
        /*00b0*/ 	.byte	0x04, 0x36
        /*00b2*/ 	.short	(.L_29 - .L_28)
.L_28:
        /*00b4*/ 	.word	0x00000008
.L_29:


//--------------------- .nv.callgraph             --------------------------
	.section	.nv.callgraph,"",@"SHT_CUDA_CALLGRAPH"
	.align	4
	.sectionentsize	8
	.align		4
        /*0000*/ 	.word	0x00000000
	.align		4
        /*0004*/ 	.word	0xffffffff
	.align		4
        /*0008*/ 	.word	0x00000000
	.align		4
        /*000c*/ 	.word	0xfffffffe
	.align		4
        /*0010*/ 	.word	0x00000000
	.align		4
        /*0014*/ 	.word	0xfffffffd
	.align		4
        /*0018*/ 	.word	0x00000000
	.align		4
        /*001c*/ 	.word	0xfffffffc


//--------------------- .text._Z30ascon_encrypt_kernel_optimizedPKhPhS0_S0_S0_jj --------------------------
	.section	.text._Z30ascon_encrypt_kernel_optimizedPKhPhS0_S0_S0_jj,"ax",@progbits
	.align	128
        .global         _Z30ascon_encrypt_kernel_optimizedPKhPhS0_S0_S0_jj
        .type           _Z30ascon_encrypt_kernel_optimizedPKhPhS0_S0_S0_jj,@function
        .size           _Z30ascon_encrypt_kernel_optimizedPKhPhS0_S0_S0_jj,(.L_x_13 - _Z30ascon_encrypt_kernel_optimizedPKhPhS0_S0_S0_jj)
        .other          _Z30ascon_encrypt_kernel_optimizedPKhPhS0_S0_S0_jj,@"STO_CUDA_ENTRY STV_DEFAULT"
_Z30ascon_encrypt_kernel_optimizedPKhPhS0_S0_S0_jj:
.text._Z30ascon_encrypt_kernel_optimizedPKhPhS0_S0_S0_jj:
[----:B------:R-:W0:Y:S01]  /*0000*/  LDC R1, c[0x0][0x37c] ;  /* 0x0000df00ff017b82 */ /* 0x000e220000000800 */
[----:B------:R-:W1:Y:S07]  /*0010*/  S2R R9, SR_TID.X ;  /* 0x0000000000097919 */ /* 0x000e6e0000002100 */
[----:B------:R-:W2:Y:S01]  /*0020*/  LDC.64 R2, c[0x0][0x390] ;  /* 0x0000e400ff027b82 */ /* 0x000ea20000000a00 */
[----:B------:R-:W3:Y:S01]  /*0030*/  LDCU.64 UR32, c[0x0][0x358] ;  /* 0x00006b00ff2077ac */ /* 0x000ee20008000a00 */
[----:B0-----:R-:W-:-:S06]  /*0040*/  VIADD R1, R1, 0xffffff00 ;  /* 0xffffff0001017836 */ /* 0x001fcc0000000000 */
[----:B------:R-:W0:Y:S01]  /*0050*/  LDC.64 R4, c[0x0][0x398] ;  /* 0x0000e600ff047b82 */ /* 0x000e220000000a00 */
[----:B------:R-:W4:Y:S01]  /*0060*/  S2R R11, SR_CTAID.X ;  /* 0x00000000000b7919 */ /* 0x000f220000002500 */
[----:B------:R-:W5:Y:S01]  /*0070*/  LDCU UR18, c[0x0][0x360] ;  /* 0x00006c00ff1277ac */ /* 0x000f620008000800 */
[----:B------:R-:W4:Y:S01]  /*0080*/  LDCU UR4, c[0x0][0x3ac] ;  /* 0x00007580ff0477ac */ /* 0x000f220008000800 */
[----:B-1----:R-:W-:-:S13]  /*0090*/  ISETP.GT.U32.AND P0, PT, R9, 0xf, PT ;  /* 0x0000000f0900780c */ /* 0x002fda0003f04070 */
[C---:B--2---:R-:W-:Y:S02]  /*00a0*/  @!P0 IADD3 R2, P1, PT, R9.reuse, R2, RZ ;  /* 0x0000000209028210 */ /* 0x044fe40007f3e0ff */
[----:B0-----:R-:W-:-:S03]  /*00b0*/  @!P0 IADD3 R4, P2, PT, R9, R4, RZ ;  /* 0x0000000409048210 */ /* 0x001fc60007f5e0ff */
[----:B------:R-:W-:Y:S02]  /*00c0*/  @!P0 IMAD.X R3, RZ, RZ, R3, P1 ;  /* 0x000000ffff038224 */ /* 0x000fe400008e0603 */
[----:B------:R-:W-:-:S03]  /*00d0*/  @!P0 IMAD.X R5, RZ, RZ, R5, P2 ;  /* 0x000000ffff058224 */ /* 0x000fc600010e0605 */
[----:B---3--:R0:W2:Y:S04]  /*00e0*/  @!P0 LDG.E.U8 R2, desc[UR32][R2.64] ;  /* 0x0000002002028981 */ /* 0x0080a8000c1e1100 */
[----:B------:R-:W3:Y:S01]  /*00f0*/  @!P0 LDG.E.U8 R4, desc[UR32][R4.64] ;  /* 0x0000002004048981 */ /* 0x000ee2000c1e1100 */
[----:B------:R-:W-:Y:S01]  /*0100*/  @!P0 MOV R0, 0x400 ;  /* 0x0000040000008802 */ /* 0x000fe20000000f00 */
[----:B-----5:R-:W-:Y:S01]  /*0110*/  USHF.L.U32 UR18, UR18, 0x3, URZ ;  /* 0x0000000312127899 */ /* 0x020fe200080006ff */
[----:B------:R-:W-:Y:S01]  /*0120*/  IMAD.SHL.U32 R6, R9, 0x8, RZ ;  /* 0x0000000809067824 */ /* 0x000fe200078e00ff */
[----:B------:R-:W1:Y:S01]  /*0130*/  @!P0 S2R R7, SR_CgaCtaId ;  /* 0x0000000000078919 */ /* 0x000e620000008800 */
[----:B------:R-:W-:-:S03]  /*0140*/  R2UR UR17, R1 ;  /* 0x00000000011172ca */ /* 0x000fc600000e0000 */
[----:B----4-:R-:W-:-:S05]  /*0150*/  IMAD R24, R11, UR18, R6 ;  /* 0x000000120b187c24 */ /* 0x010fca000f8e0206 */
[----:B------:R-:W-:Y:S02]  /*0160*/  ISETP.GE.U32.AND P1, PT, R24, UR4, PT ;  /* 0x0000000418007c0c */ /* 0x000fe4000bf26070 */
[----:B-1----:R-:W-:-:S05]  /*0170*/  @!P0 LEA R0, R7, R0, 0x18 ;  /* 0x0000000007008211 */ /* 0x002fca00078ec0ff */
[----:B0-----:R-:W-:-:S05]  /*0180*/  @!P0 IMAD.IADD R3, R0, 0x1, R9 ;  /* 0x0000000100038824 */ /* 0x001fca00078e0209 */
[----:B--2---:R0:W-:Y:S04]  /*0190*/  @!P0 STS.U8 [R3], R2 ;  /* 0x0000000203008388 */ /* 0x0041e80000000000 */
[----:B---3--:R0:W-:Y:S01]  /*01a0*/  @!P0 STS.U8 [R3+0x10], R4 ;  /* 0x0000100403008388 */ /* 0x0081e20000000000 */
[----:B------:R-:W-:Y:S06]  /*01b0*/  BAR.SYNC.DEFER_BLOCKING 0x0 ;  /* 0x0000000000007b1d */ /* 0x000fec0000010000 */
[----:B------:R-:W-:Y:S05]  /*01c0*/  @P1 EXIT ;  /* 0x000000000000194d */ /* 0x000fea0003800000 */
[----:B------:R-:W1:Y:S01]  /*01d0*/  S2UR UR5, SR_CgaCtaId ;  /* 0x00000000000579c3 */ /* 0x000e620000008800 */
[----:B------:R-:W-:Y:S01]  /*01e0*/  UMOV UR4, 0x400 ;  /* 0x0000040000047882 */ /* 0x000fe20000000000 */
[----:B------:R-:W2:Y:S01]  /*01f0*/  LDCU UR45, c[0x0][0x3a8] ;  /* 0x00007500ff2d77ac */ /* 0x000ea20008000800 */
[----:B------:R-:W-:Y:S01]  /*0200*/  BSSY.RECONVERGENT B0, `(.L_x_0) ;  /* 0x000038b000007945 */ /* 0x000fe20003800200 */
[----:B--2---:R-:W-:Y:S02]  /*0210*/  ULOP3.LUT UR16, UR45, 0x7, URZ, 0xc, !UPT ;  /* 0x000000072d107892 */ /* 0x004fe4000f8e0cff */
[----:B------:R-:W-:Y:S02]  /*0220*/  UIADD3 UR17, UPT, UPT, UR17, UR45, URZ ;  /* 0x0000002d11117290 */ /* 0x000fe4000fffe0ff */
[----:B-1----:R-:W-:Y:S02]  /*0230*/  ULEA UR4, UR5, UR4, 0x18 ;  /* 0x0000000405047291 */ /* 0x002fe4000f8ec0ff */
[----:B------:R-:W-:-:S02]  /*0240*/  UIADD3 UR16, UP0, UPT, UR16, UR45, URZ ;  /* 0x0000002d10107290 */ /* 0x000fc4000ff1e0ff */
[----:B------:R-:W-:Y:S02]  /*0250*/  ULOP3.LUT UR44, UR45, 0x7, URZ, 0xc0, !UPT ;  /* 0x000000072d2c7892 */ /* 0x000fe4000f8ec0ff */
[----:B------:R-:W-:Y:S02]  /*0260*/  ULOP3.LUT UR43, UR45, 0x3, URZ, 0xc0, !UPT ;  /* 0x000000032d2b7892 */ /* 0x000fe4000f8ec0ff */
[----:B------:R-:W-:Y:S01]  /*0270*/  UIADD3.X UR42, UPT, UPT, URZ, URZ, URZ, UP0, !UPT ;  /* 0x000000ffff2a7290 */ /* 0x000fe200087fe4ff */
[----:B------:R-:W1:Y:S04]  /*0280*/  LDS.128 R8, [UR4] ;  /* 0x00000004ff087984 */ /* 0x000e680008000c00 */
[----:B0-----:R-:W0:Y:S01]  /*0290*/  LDS.128 R4, [UR4+0x10] ;  /* 0x00001004ff047984 */ /* 0x001e220008000c00 */
[----:B-1----:R-:W-:-:S02]  /*02a0*/  R2UR UR5, R10 ;  /* 0x000000000a0572ca */ /* 0x002fc400000e0000 */
[----:B------:R-:W-:Y:S02]  /*02b0*/  R2UR UR4, R9 ;  /* 0x00000000090472ca */ /* 0x000fe400000e0000 */
[----:B------:R-:W-:Y:S02]  /*02c0*/  R2UR UR6, R11 ;  /* 0x000000000b0672ca */ /* 0x000fe400000e0000 */
[----:B0-----:R-:W-:Y:S02]  /*02d0*/  R2UR UR9, R5 ;  /* 0x00000000050972ca */ /* 0x001fe400000e0000 */
[----:B------:R-:W-:-:S05]  /*02e0*/  R2UR UR13, R6 ;  /* 0x00000000060d72ca */ /* 0x000fca00000e0000 */
[----:B------:R-:W-:Y:S02]  /*02f0*/  UPRMT UR20, UR5, 0x7770, URZ ;  /* 0x0000777005147896 */ /* 0x000fe400080000ff */
[----:B------:R-:W-:Y:S02]  /*0300*/  UPRMT UR29, UR5, 0x7771, URZ ;  /* 0x00007771051d7896 */ /* 0x000fe400080000ff */
[----:B------:R-:W-:Y:S02]  /*0310*/  UPRMT UR30, UR5, 0x7772, URZ ;  /* 0x00007772051e7896 */ /* 0x000fe400080000ff */
[----:B------:R-:W-:Y:S01]  /*0320*/  UPRMT UR31, UR5, 0x7773, URZ ;  /* 0x00007773051f7896 */ /* 0x000fe200080000ff */
[----:B------:R-:W-:Y:S01]  /*0330*/  R2UR UR5, R7 ;  /* 0x00000000070572ca */ /* 0x000fe200000e0000 */
[----:B------:R-:W-:Y:S02]  /*0340*/  UPRMT UR8, UR4, 0x7771, URZ ;  /* 0x0000777104087896 */ /* 0x000fe400080000ff */
[----:B------:R-:W-:-:S02]  /*0350*/  UPRMT UR21, UR4, 0x7770, URZ ;  /* 0x0000777004157896 */ /* 0x000fc400080000ff */
[----:B------:R-:W-:Y:S02]  /*0360*/  UPRMT UR7, UR4, 0x7772, URZ ;  /* 0x0000777204077896 */ /* 0x000fe400080000ff */
[----:B------:R-:W-:Y:S02]  /*0370*/  UPRMT UR4, UR4, 0x7773, URZ ;  /* 0x0000777304047896 */ /* 0x000fe400080000ff */
[----:B------:R-:W-:Y:S02]  /*0380*/  UPRMT UR12, UR6, 0x7771, URZ ;  /* 0x00007771060c7896 */ /* 0x000fe400080000ff */
[----:B------:R-:W-:Y:S02]  /*0390*/  UPRMT UR11, UR6, 0x7772, URZ ;  /* 0x00007772060b7896 */ /* 0x000fe400080000ff */
        /* <DEDUP_REMOVED lines=10> */
[----:B------:R-:W-:Y:S02]  /*0440*/  USHF.L.U32 UR39, UR4, 0x18, URZ ;  /* 0x0000001804277899 */ /* 0x000fe400080006ff */
[----:B------:R-:W-:Y:S02]  /*0450*/  UPRMT UR19, UR6, 0x7770, URZ ;  /* 0x0000777006137896 */ /* 0x000fe400080000ff */
[----:B------:R-:W-:Y:S02]  /*0460*/  UPRMT UR27, UR9, 0x7771, URZ ;  /* 0x00007771091b7896 */ /* 0x000fe400080000ff */
[----:B------:R-:W-:-:S02]  /*0470*/  UPRMT UR28, UR9, 0x7770, URZ ;  /* 0x00007770091c7896 */ /* 0x000fc400080000ff */
[----:B------:R-:W-:Y:S02]  /*0480*/  USHF.L.U32 UR37, UR8, 0x8, URZ ;  /* 0x0000000808257899 */ /* 0x000fe400080006ff */
[----:B------:R-:W-:Y:S02]  /*0490*/  USHF.L.U32 UR38, UR7, 0x10, URZ ;  /* 0x0000001007267899 */ /* 0x000fe400080006ff */
[----:B------:R-:W-:Y:S02]  /*04a0*/  UIMAD.WIDE.U32 UR4, UR29, 0x100, URZ ;  /* 0x000001001d0478a5 */ /* 0x000fe4000f8e00ff */
[----:B------:R-:W-:Y:S02]  /*04b0*/  UPRMT UR26, UR13, 0x7770, URZ ;  /* 0x000077700d1a7896 */ /* 0x000fe400080000ff */
[----:B------:R-:W-:Y:S02]  /*04c0*/  UIMAD.WIDE.U32 UR6, UR30, 0x10000, URZ ;  /* 0x000100001e0678a5 */ /* 0x000fe4000f8e00ff */
[----:B------:R-:W-:-:S02]  /*04d0*/  UIMAD.WIDE.U32 UR8, UR31, 0x1000000, URZ ;  /* 0x010000001f0878a5 */ /* 0x000fc4000f8e00ff */
[----:B------:R-:W-:Y:S02]  /*04e0*/  USHF.L.U32 UR29, UR12, 0x8, URZ ;  /* 0x000000080c1d7899 */ /* 0x000fe400080006ff */
[----:B------:R-:W-:Y:S02]  /*04f0*/  USHF.L.U32 UR30, UR11, 0x10, URZ ;  /* 0x000000100b1e7899 */ /* 0x000fe400080006ff */
[----:B------:R-:W-:Y:S02]  /*0500*/  USHF.L.U32 UR31, UR10, 0x18, URZ ;  /* 0x000000180a1f7899 */ /* 0x000fe400080006ff */
[----:B------:R-:W-:Y:S02]  /*0510*/  USHF.L.U32 UR40, UR15, 0x10, URZ ;  /* 0x000000100f287899 */ /* 0x000fe400080006ff */
[----:B------:R-:W-:Y:S02]  /*0520*/  USHF.L.U32 UR41, UR14, 0x18, URZ ;  /* 0x000000180e297899 */ /* 0x000fe400080006ff */
[----:B------:R-:W-:-:S02]  /*0530*/  UIMAD.WIDE.U32 UR12, UR34, 0x100, URZ ;  /* 0x00000100220c78a5 */ /* 0x000fc4000f8e00ff */
[----:B------:R-:W-:Y:S02]  /*0540*/  UIMAD.WIDE.U32 UR10, UR35, 0x10000, URZ ;  /* 0x00010000230a78a5 */ /* 0x000fe4000f8e00ff */
[----:B------:R-:W-:Y:S02]  /*0550*/  UIMAD.WIDE.U32 UR14, UR36, 0x1000000, URZ ;  /* 0x01000000240e78a5 */ /* 0x000fe4000f8e00ff */
[----:B------:R-:W-:Y:S02]  /*0560*/  ULOP3.LUT UR20, UR4, 0xff, UR20, 0xf8, !UPT ;  /* 0x000000ff04147892 */ /* 0x000fe4000f8ef814 */
[----:B------:R-:W-:Y:S02]  /*0570*/  ULOP3.LUT UR26, UR12, 0xff, UR26, 0xf8, !UPT ;  /* 0x000000ff0c1a7892 */ /* 0x000fe4000f8ef81a */
[----:B------:R-:W-:Y:S02]  /*0580*/  USHF.L.U32 UR27, UR27, 0x8, URZ ;  /* 0x000000081b1b7899 */ /* 0x000fe400080006ff */
[----:B------:R-:W-:-:S02]  /*0590*/  ULOP3.LUT UR4, UR9, UR7, UR5, 0xfe, !UPT ;  /* 0x0000000709047292 */ /* 0x000fc4000f8efe05 */
[----:B------:R-:W-:Y:S02]  /*05a0*/  ULOP3.LUT UR12, UR15, UR11, UR13, 0xfe, !UPT ;  /* 0x0000000b0f0c7292 */ /* 0x000fe4000f8efe0d */
[----:B------:R-:W-:Y:S02]  /*05b0*/  USHF.L.U32 UR24, UR24, 0x8, URZ ;  /* 0x0000000818187899 */ /* 0x000fe400080006ff */
[----:B------:R-:W-:Y:S02]  /*05c0*/  ULOP3.LUT UR37, UR37, 0xff00, URZ, 0xc0, !UPT ;  /* 0x0000ff0025257892 */ /* 0x000fe4000f8ec0ff */
[----:B------:R-:W-:Y:S02]  /*05d0*/  ULOP3.LUT UR27, UR27, 0xff00, URZ, 0xc0, !UPT ;  /* 0x0000ff001b1b7892 */ /* 0x000fe4000f8ec0ff */
[----:B------:R-:W-:Y:S02]  /*05e0*/  ULOP3.LUT UR19, UR4, 0xff, UR19, 0xf8, !UPT ;  /* 0x000000ff04137892 */ /* 0x000fe4000f8ef813 */
[----:B------:R-:W-:-:S02]  /*05f0*/  ULOP3.LUT UR25, UR12, 0xff, UR25, 0xf8, !UPT ;  /* 0x000000ff0c197892 */ /* 0x000fc4000f8ef819 */
[----:B------:R-:W-:Y:S02]  /*0600*/  USHF.L.U32 UR23, UR23, 0x10, URZ ;  /* 0x0000001017177899 */ /* 0x000fe400080006ff */
[----:B------:R-:W-:Y:S02]  /*0610*/  ULOP3.LUT UR21, UR37, 0xff, UR21, 0xf8, !UPT ;  /* 0x000000ff25157892 */ /* 0x000fe4000f8ef815 */
[----:B------:R-:W-:Y:S02]  /*0620*/  ULOP3.LUT UR28, UR27, 0xff, UR28, 0xf8, !UPT ;  /* 0x000000ff1b1c7892 */ /* 0x000fe4000f8ef81c */
[----:B------:R-:W-:Y:S02]  /*0630*/  ULOP3.LUT UR29, UR19, 0xff00, UR29, 0xf8, !UPT ;  /* 0x0000ff00131d7892 */ /* 0x000fe4000f8ef81d */
[----:B------:R-:W-:Y:S02]  /*0640*/  ULOP3.LUT UR24, UR25, 0xff00, UR24, 0xf8, !UPT ;  /* 0x0000ff0019187892 */ /* 0x000fe4000f8ef818 */
[----:B------:R-:W-:-:S02]  /*0650*/  USHF.L.U32 UR22, UR22, 0x18, URZ ;  /* 0x0000001816167899 */ /* 0x000fc400080006ff */
[----:B------:R-:W-:Y:S02]  /*0660*/  ULOP3.LUT UR38, UR21, 0xff0000, UR38, 0xf8, !UPT ;  /* 0x00ff000015267892 */ /* 0x000fe4000f8ef826 */
[----:B------:R-:W-:Y:S02]  /*0670*/  ULOP3.LUT UR40, UR28, 0xff0000, UR40, 0xf8, !UPT ;  /* 0x00ff00001c287892 */ /* 0x000fe4000f8ef828 */
[----:B------:R-:W-:Y:S02]  /*0680*/  ULOP3.LUT UR30, UR29, 0xff0000, UR30, 0xf8, !UPT ;  /* 0x00ff00001d1e7892 */ /* 0x000fe4000f8ef81e */
[----:B------:R-:W-:Y:S02]  /*0690*/  ULOP3.LUT UR23, UR24, 0xff0000, UR23, 0xf8, !UPT ;  /* 0x00ff000018177892 */ /* 0x000fe4000f8ef817 */
[----:B------:R-:W-:Y:S02]  /*06a0*/  ULOP3.LUT UR6, UR8, UR6, UR20, 0xfe, !UPT ;  /* 0x0000000608067292 */ /* 0x000fe4000f8efe14 */
[----:B------:R-:W-:-:S02]  /*06b0*/  ULOP3.LUT UR10, UR14, UR10, UR26, 0xfe, !UPT ;  /* 0x0000000a0e0a7292 */ /* 0x000fc4000f8efe1a */
[----:B------:R-:W-:Y:S02]  /*06c0*/  ULOP3.LUT UR39, UR39, UR38, URZ, 0xfc, !UPT ;  /* 0x0000002627277292 */ /* 0x000fe4000f8efcff */
[----:B------:R-:W-:Y:S02]  /*06d0*/  ULOP3.LUT UR41, UR41, UR40, URZ, 0xfc, !UPT ;  /* 0x0000002829297292 */ /* 0x000fe4000f8efcff */
[----:B------:R-:W-:Y:S02]  /*06e0*/  ULOP3.LUT UR31, UR31, UR30, URZ, 0xfc, !UPT ;  /* 0x0000001e1f1f7292 */ /* 0x000fe4000f8efcff */
[----:B------:R-:W-:-:S12]  /*06f0*/  ULOP3.LUT UR22, UR22, UR23, URZ, 0xfc, !UPT ;  /* 0x0000001716167292 */ /* 0x000fd8000f8efcff */
.L_x_11:
[----:B------:R-:W0:Y:S01]  /*0700*/  LDCU.64 UR4, c[0x0][0x380] ;  /* 0x00007000ff0477ac */ /* 0x000e220008000a00 */
[----:B------:R-:W-:Y:S02]  /*0710*/  IMAD.MOV.U32 R12, RZ, RZ, RZ ;  /* 0x000000ffff0c7224 */ /* 0x000fe400078e00ff */
[----:B-1----:R-:W-:Y:S02]  /*0720*/  IMAD.MOV.U32 R18, RZ, RZ, 0x108c0001 ;  /* 0x108c0001ff127424 */ /* 0x002fe400078e00ff */
[----:B------:R-:W-:Y:S02]  /*0730*/  IMAD.MOV.U32 R16, RZ, RZ, 0x800 ;  /* 0x00000800ff107424 */ /* 0x000fe400078e00ff */
[----:B------:R-:W-:Y:S01]  /*0740*/  IMAD.MOV.U32 R13, RZ, RZ, 0xf0 ;  /* 0x000000f0ff0d7424 */ /* 0x000fe200078e00ff */
[----:B0-----:R-:W-:-:S05]  /*0750*/  IADD3 R2, P0, PT, R24, UR4, RZ ;  /* 0x0000000418027c10 */ /* 0x001fca000ff1e0ff */
[----:B------:R-:W-:Y:S02]  /*0760*/  IMAD.X R3, RZ, RZ, UR5, P0 ;  /* 0x00000005ff037e24 */ /* 0x000fe400080e06ff */
[----:B------:R-:W-:Y:S02]  /*0770*/  IMAD.MOV.U32 R15, RZ, RZ, RZ ;  /* 0x000000ffff0f7224 */ /* 0x000fe400078e00ff */
[----:B------:R-:W-:Y:S01]  /*0780*/  IMAD.MOV.U32 R9, RZ, RZ, R8 ;  /* 0x000000ffff097224 */ /* 0x000fe200078e0008 */
[----:B------:R-:W5:Y:S01]  /*0790*/  LDG.E.U8 R23, desc[UR32][R2.64] ;  /* 0x0000002002177981 */ /* 0x000f62000c1e1100 */
[----:B------:R-:W-:Y:S02]  /*07a0*/  IMAD.U32 R7, RZ, RZ, UR39 ;  /* 0x00000027ff077e24 */ /* 0x000fe4000f8e00ff */
[----:B------:R-:W-:Y:S01]  /*07b0*/  IMAD.MOV.U32 R10, RZ, RZ, R4 ;  /* 0x000000ffff0a7224 */ /* 0x000fe200078e0004 */
[----:B------:R-:W5:Y:S01]  /*07c0*/  LDG.E.U8 R27, desc[UR32][R2.64+0x1] ;  /* 0x00000120021b7981 */ /* 0x000f62000c1e1100 */
[----:B------:R-:W-:-:S02]  /*07d0*/  IMAD.U32 R6, RZ, RZ, UR41 ;  /* 0x00000029ff067e24 */ /* 0x000fc4000f8e00ff */
[----:B------:R-:W-:Y:S01]  /*07e0*/  IMAD.U32 R5, RZ, RZ, UR10 ;  /* 0x0000000aff057e24 */ /* 0x000fe2000f8e00ff */
[----:B------:R-:W5:Y:S01]  /*07f0*/  LDG.E.U8 R26, desc[UR32][R2.64+0x2] ;  /* 0x00000220021a7981 */ /* 0x000f62000c1e1100 */
[----:B------:R-:W-:-:S03]  /*0800*/  IMAD.U32 R0, RZ, RZ, UR31 ;  /* 0x0000001fff007e24 */ /* 0x000fc6000f8e00ff */
[----:B------:R-:W5:Y:S04]  /*0810*/  LDG.E.U8 R25, desc[UR32][R2.64+0x3] ;  /* 0x0000032002197981 */ /* 0x000f68000c1e1100 */
[----:B------:R-:W5:Y:S04]  /*0820*/  LDG.E.U8 R22, desc[UR32][R2.64+0x4] ;  /* 0x0000042002167981 */ /* 0x000f68000c1e1100 */
[----:B------:R-:W5:Y:S04]  /*0830*/  LDG.E.U8 R19, desc[UR32][R2.64+0x5] ;  /* 0x0000052002137981 */ /* 0x000f68000c1e1100 */
[----:B------:R-:W5:Y:S04]  /*0840*/  LDG.E.U8 R17, desc[UR32][R2.64+0x6] ;  /* 0x0000062002117981 */ /* 0x000f68000c1e1100 */
[----:B------:R0:W5:Y:S02]  /*0850*/  LDG.E.U8 R11, desc[UR32][R2.64+0x7] ;  /* 0x00000720020b7981 */ /* 0x000164000c1e1100 */
[----:B0-----:R-:W-:-:S02]  /*0860*/  IMAD.U32 R3, RZ, RZ, UR22 ;  /* 0x00000016ff037e24 */ /* 0x001fc4000f8e00ff */
[----:B------:R-:W-:-:S07]  /*0870*/  IMAD.U32 R2, RZ, RZ, UR6 ;  /* 0x00000006ff027e24 */ /* 0x000fce000f8e00ff */
.L_x_1:
[----:B------:R-:W-:Y:S01]  /*0880*/  LOP3.LUT R28, R18, R5, RZ, 0x3c, !PT ;  /* 0x00000005121c7212 */ /* 0x000fe200078e3cff */
[----:B------:R-:W-:Y:S01]  /*0890*/  VIADD R12, R12, 0x4 ;  /* 0x000000040c0c7836 */ /* 0x000fe20000000000 */
[----:B------:R-:W-:Y:S02]  /*08a0*/  LOP3.LUT R14, R2, R13, RZ, 0x3c, !PT ;  /* 0x0000000d020e7212 */ /* 0x000fe400078e3cff */
[----:B------:R-:W-:Y:S02]  /*08b0*/  LOP3.LUT R0, R0, R15, RZ, 0x3c, !PT ;  /* 0x0000000f00007212 */ /* 0x000fe400078e3cff */
[----:B------:R-:W-:Y:S02]  /*08c0*/  LOP3.LUT R18, R16, R3, RZ, 0x3c, !PT ;  /* 0x0000000310127212 */ /* 0x000fe400078e3cff */
[----:B------:R-:W-:Y:S02]  /*08d0*/  LOP3.LUT R2, R5, R10, RZ, 0x30, !PT ;  /* 0x0000000a05027212 */ /* 0x000fe400078e30ff */
[----:B------:R-:W-:-:S02]  /*08e0*/  LOP3.LUT R29, R28, R14, R9, 0xb4, !PT ;  /* 0x0000000e1c1d7212 */ /* 0x000fc400078eb409 */
[----:B------:R-:W-:Y:S02]  /*08f0*/  LOP3.LUT R20, R18, R0, R7, 0xb4, !PT ;  /* 0x0000000012147212 */ /* 0x000fe400078eb407 */
[----:B------:R-:W-:Y:S02]  /*0900*/  LOP3.LUT R2, R2, R14, R9, 0x96, !PT ;  /* 0x0000000e02027212 */ /* 0x000fe400078e9609 */
[C---:B------:R-:W-:Y:S02]  /*0910*/  LOP3.LUT R14, R9.reuse, R10, R14, 0x74, !PT ;  /* 0x0000000a090e7212 */ /* 0x040fe400078e740e */
[----:B------:R-:W-:Y:S02]  /*0920*/  LOP3.LUT R9, R9, R28, RZ, 0x30, !PT ;  /* 0x0000001c09097212 */ /* 0x000fe400078e30ff */
[C-C-:B------:R-:W-:Y:S02]  /*0930*/  SHF.L.W.U32.HI R21, R29.reuse, 0xd, R20.reuse ;  /* 0x0000000d1d157819 */ /* 0x140fe40000010e14 */
[----:B------:R-:W-:-:S02]  /*0940*/  SHF.L.W.U32.HI R30, R29, 0x4, R20 ;  /* 0x000000041d1e7819 */ /* 0x000fc40000010e14 */
[--C-:B------:R-:W-:Y:S02]  /*0950*/  LOP3.LUT R16, R10, R28, R5.reuse, 0x74, !PT ;  /* 0x0000001c0a107212 */ /* 0x100fe400078e7405 */
[----:B------:R-:W-:Y:S02]  /*0960*/  LOP3.LUT R10, R9, R10, R5, 0x96, !PT ;  /* 0x0000000a090a7212 */ /* 0x000fe400078e9605 */
[C-C-:B------:R-:W-:Y:S02]  /*0970*/  SHF.L.W.U32.HI R9, R20.reuse, 0xd, R29.reuse ;  /* 0x0000000d14097819 */ /* 0x140fe40000010e1d */
[----:B------:R-:W-:Y:S02]  /*0980*/  SHF.L.W.U32.HI R28, R20, 0x4, R29 ;  /* 0x00000004141c7819 */ /* 0x000fe40000010e1d */
[----:B------:R-:W-:Y:S02]  /*0990*/  LOP3.LUT R5, R29, R30, R21, 0x96, !PT ;  /* 0x0000001e1d057212 */ /* 0x000fe400078e9615 */
[----:B------:R-:W-:-:S02]  /*09a0*/  LOP3.LUT R21, R3, R6, RZ, 0x30, !PT ;  /* 0x0000000603157212 */ /* 0x000fc400078e30ff */
[-C--:B------:R-:W-:Y:S02]  /*09b0*/  LOP3.LUT R31, R6, R18.reuse, R3, 0x74, !PT ;  /* 0x00000012061f7212 */ /* 0x080fe400078e7403 */
[----:B------:R-:W-:Y:S02]  /*09c0*/  LOP3.LUT R30, R7, R18, RZ, 0x30, !PT ;  /* 0x00000012071e7212 */ /* 0x000fe400078e30ff */
[----:B------:R-:W-:Y:S02]  /*09d0*/  LOP3.LUT R9, R20, R28, R9, 0x96, !PT ;  /* 0x0000001c14097212 */ /* 0x000fe400078e9609 */
[----:B------:R-:W-:Y:S02]  /*09e0*/  LOP3.LUT R21, R21, R0, R7, 0x96, !PT ;  /* 0x0000000015157212 */ /* 0x000fe400078e9607 */
[C-C-:B------:R-:W-:Y:S02]  /*09f0*/  SHF.L.W.U32.HI R18, R31.reuse, 0x16, R16.reuse ;  /* 0x000000161f127819 */ /* 0x140fe40000010e10 */
[----:B------:R-:W-:-:S02]  /*0a00*/  SHF.L.W.U32.HI R20, R31, 0xf, R16 ;  /* 0x0000000f1f147819 */ /* 0x000fc40000010e10 */
[-C--:B------:R-:W-:Y:S02]  /*0a10*/  LOP3.LUT R29, R7, R6.reuse, R0, 0x74, !PT ;  /* 0x00000006071d7212 */ /* 0x080fe400078e7400 */
[C-C-:B------:R-:W-:Y:S02]  /*0a20*/  SHF.L.W.U32.HI R33, R16.reuse, 0x16, R31.reuse ;  /* 0x0000001610217819 */ /* 0x140fe40000010e1f */
[----:B------:R-:W-:Y:S02]  /*0a30*/  SHF.L.W.U32.HI R28, R16, 0xf, R31 ;  /* 0x0000000f101c7819 */ /* 0x000fe40000010e1f */
[----:B------:R-:W-:Y:S02]  /*0a40*/  LOP3.LUT R7, R30, R6, R3, 0x96, !PT ;  /* 0x000000061e077212 */ /* 0x000fe400078e9603 */
[----:B------:R-:W-:Y:S02]  /*0a50*/  LOP3.LUT R0, R31, R20, R18, 0x96, !PT ;  /* 0x000000141f007212 */ /* 0x000fe400078e9612 */
[----:B------:R-:W-:-:S02]  /*0a60*/  LOP3.LUT R3, R16, R28, R33, 0x96, !PT ;  /* 0x0000001c10037212 */ /* 0x000fc400078e9621 */
[C-C-:B------:R-:W-:Y:S02]  /*0a70*/  SHF.L.W.U32.HI R18, R7.reuse, 0x19, R10.reuse ;  /* 0x0000001907127819 */ /* 0x140fe40000010e0a */
[C-C-:B------:R-:W-:Y:S02]  /*0a80*/  SHF.L.W.U32.HI R20, R10.reuse, 0x17, R7.reuse ;  /* 0x000000170a147819 */ /* 0x140fe40000010e07 */
[----:B------:R-:W-:Y:S02]  /*0a90*/  SHF.L.W.U32.HI R33, R10, 0x19, R7 ;  /* 0x000000190a217819 */ /* 0x000fe40000010e07 */
[----:B------:R-:W-:Y:S02]  /*0aa0*/  SHF.L.W.U32.HI R6, R7, 0x17, R10 ;  /* 0x0000001707067819 */ /* 0x000fe40000010e0a */
[C-C-:B------:R-:W-:Y:S02]  /*0ab0*/  SHF.L.W.U32.HI R31, R2.reuse, 0x1f, R21.reuse ;  /* 0x0000001f021f7819 */ /* 0x140fe40000010e15 */
[----:B------:R-:W-:-:S02]  /*0ac0*/  SHF.L.W.U32.HI R16, R2, 0x1a, R21 ;  /* 0x0000001a02107819 */ /* 0x000fc40000010e15 */
[----:B------:R-:W-:Y:S02]  /*0ad0*/  LOP3.LUT R7, R7, R20, R18, 0x96, !PT ;  /* 0x0000001407077212 */ /* 0x000fe400078e9612 */
[----:B------:R-:W-:Y:S02]  /*0ae0*/  LOP3.LUT R6, R10, R6, R33, 0x96, !PT ;  /* 0x000000060a067212 */ /* 0x000fe400078e9621 */
[C-C-:B------:R-:W-:Y:S02]  /*0af0*/  SHF.L.W.U32.HI R20, R21.reuse, 0x1f, R2.reuse ;  /* 0x0000001f15147819 */ /* 0x140fe40000010e02 */
[----:B------:R-:W-:Y:S02]  /*0b00*/  SHF.L.W.U32.HI R28, R21, 0x1a, R2 ;  /* 0x0000001a151c7819 */ /* 0x000fe40000010e02 */
[----:B------:R-:W-:Y:S02]  /*0b10*/  IADD3 R33, P0, PT, R13, -0xf, RZ ;  /* 0xfffffff10d217810 */ /* 0x000fe40007f1e0ff */
[----:B------:R-:W-:-:S02]  /*0b20*/  LOP3.LUT R16, R2, R16, R31, 0x96, !PT ;  /* 0x0000001002107212 */ /* 0x000fc400078e961f */
[C-C-:B------:R-:W-:Y:S02]  /*0b30*/  SHF.L.W.U32.HI R31, R29.reuse, 0x3, R14.reuse ;  /* 0x000000031d1f7819 */ /* 0x140fe40000010e0e */
[----:B------:R-:W-:Y:S02]  /*0b40*/  SHF.L.W.U32.HI R18, R29, 0x19, R14 ;  /* 0x000000191d127819 */ /* 0x000fe40000010e0e */
[C-C-:B------:R-:W-:Y:S02]  /*0b50*/  SHF.L.W.U32.HI R2, R14.reuse, 0x3, R29.reuse ;  /* 0x000000030e027819 */ /* 0x140fe40000010e1d */
[----:B------:R-:W-:Y:S02]  /*0b60*/  SHF.L.W.U32.HI R10, R14, 0x19, R29 ;  /* 0x000000190e0a7819 */ /* 0x000fe40000010e1d */
[----:B------:R-:W-:Y:S02]  /*0b70*/  LOP3.LUT R21, R21, R28, R20, 0x96, !PT ;  /* 0x0000001c15157212 */ /* 0x000fe400078e9614 */
[----:B------:R-:W-:-:S02]  /*0b80*/  IADD3.X R28, PT, PT, R15, -0x1, RZ, P0, !PT ;  /* 0xffffffff0f1c7810 */ /* 0x000fc400007fe4ff */
[----:B------:R-:W-:Y:S02]  /*0b90*/  LOP3.LUT R16, R16, R33, RZ, 0x3c, !PT ;  /* 0x0000002110107212 */ /* 0x000fe400078e3cff */
[----:B------:R-:W-:Y:S02]  /*0ba0*/  LOP3.LUT R14, R14, R18, R31, 0x96, !PT ;  /* 0x000000120e0e7212 */ /* 0x000fe400078e961f */
[----:B------:R-:W-:Y:S02]  /*0bb0*/  LOP3.LUT R33, R5, R6, RZ, 0x3c, !PT ;  /* 0x0000000605217212 */ /* 0x000fe400078e3cff */
[----:B------:R-:W-:Y:S02]  /*0bc0*/  LOP3.LUT R31, R29, R10, R2, 0x96, !PT ;  /* 0x0000000a1d1f7212 */ /* 0x000fe400078e9602 */
[----:B------:R-:W-:Y:S02]  /*0bd0*/  LOP3.LUT R5, R6, R3, RZ, 0x30, !PT ;  /* 0x0000000306057212 */ /* 0x000fe400078e30ff */
[----:B------:R-:W-:-:S02]  /*0be0*/  LOP3.LUT R28, R21, R28, RZ, 0x3c, !PT ;  /* 0x0000001c151c7212 */ /* 0x000fc400078e3cff */
[----:B------:R-:W-:Y:S02]  /*0bf0*/  LOP3.LUT R20, R9, R7, RZ, 0x3c, !PT ;  /* 0x0000000709147212 */ /* 0x000fe400078e3cff */
[----:B------:R-:W-:Y:S02]  /*0c00*/  LOP3.LUT R2, R7, R0, RZ, 0x30, !PT ;  /* 0x0000000007027212 */ /* 0x000fe400078e30ff */
[----:B------:R-:W-:Y:S02]  /*0c10*/  LOP3.LUT R29, R14, R3, R16, 0x74, !PT ;  /* 0x000000030e1d7212 */ /* 0x000fe400078e7410 */
[-CC-:B------:R-:W-:Y:S02]  /*0c20*/  LOP3.LUT R10, R5, R16.reuse, R14.reuse, 0x96, !PT ;  /* 0x00000010050a7212 */ /* 0x180fe400078e960e */
[----:B------:R-:W-:Y:S02]  /*0c30*/  LOP3.LUT R21, R33, R16, R14, 0xb4, !PT ;  /* 0x0000001021157212 */ /* 0x000fe400078eb40e */
[----:B------:R-:W-:-:S02]  /*0c40*/  LOP3.LUT R18, R31, R0, R28, 0x74, !PT ;  /* 0x000000001f127212 */ /* 0x000fc400078e741c */
[-C--:B------:R-:W-:Y:S02]  /*0c50*/  LOP3.LUT R14, R14, R33.reuse, RZ, 0x30, !PT ;  /* 0x000000210e0e7212 */ /* 0x080fe400078e30ff */
[-CC-:B------:R-:W-:Y:S02]  /*0c60*/  LOP3.LUT R9, R2, R28.reuse, R31.reuse, 0x96, !PT ;  /* 0x0000001c02097212 */ /* 0x180fe400078e961f */
[----:B------:R-:W-:Y:S02]  /*0c70*/  LOP3.LUT R16, R20, R28, R31, 0xb4, !PT ;  /* 0x0000001c14107212 */ /* 0x000fe400078eb41f */
[----:B------:R-:W-:Y:S02]  /*0c80*/  LOP3.LUT R31, R31, R20, RZ, 0x30, !PT ;  /* 0x000000141f1f7212 */ /* 0x000fe400078e30ff */
[--C-:B------:R-:W-:Y:S02]  /*0c90*/  LOP3.LUT R5, R3, R33, R6.reuse, 0x74, !PT ;  /* 0x0000002103057212 */ /* 0x100fe400078e7406 */
[----:B------:R-:W-:-:S02]  /*0ca0*/  LOP3.LUT R3, R14, R3, R6, 0x96, !PT ;  /* 0x000000030e037212 */ /* 0x000fc400078e9606 */
[--C-:B------:R-:W-:Y:S02]  /*0cb0*/  LOP3.LUT R6, R0, R20, R7.reuse, 0x74, !PT ;  /* 0x0000001400067212 */ /* 0x100fe400078e7407 */
[----:B------:R-:W-:Y:S02]  /*0cc0*/  LOP3.LUT R14, R31, R0, R7, 0x96, !PT ;  /* 0x000000001f0e7212 */ /* 0x000fe400078e9607 */
[C-C-:B------:R-:W-:Y:S02]  /*0cd0*/  SHF.L.W.U32.HI R7, R16.reuse, 0xd, R21.reuse ;  /* 0x0000000d10077819 */ /* 0x140fe40000010e15 */
[----:B------:R-:W-:Y:S02]  /*0ce0*/  SHF.L.W.U32.HI R28, R16, 0x4, R21 ;  /* 0x00000004101c7819 */ /* 0x000fe40000010e15 */
[C-C-:B------:R-:W-:Y:S02]  /*0cf0*/  SHF.L.W.U32.HI R2, R18.reuse, 0x3, R29.reuse ;  /* 0x0000000312027819 */ /* 0x140fe40000010e1d */
[----:B------:R-:W-:-:S02]  /*0d00*/  SHF.L.W.U32.HI R32, R18, 0x19, R29 ;  /* 0x0000001912207819 */ /* 0x000fc40000010e1d */
[C-C-:B------:R-:W-:Y:S02]  /*0d10*/  SHF.L.W.U32.HI R20, R21.reuse, 0xd, R16.reuse ;  /* 0x0000000d15147819 */ /* 0x140fe40000010e10 */
[----:B------:R-:W-:Y:S02]  /*0d20*/  SHF.L.W.U32.HI R30, R21, 0x4, R16 ;  /* 0x00000004151e7819 */ /* 0x000fe40000010e10 */
[C-C-:B------:R-:W-:Y:S02]  /*0d30*/  SHF.L.W.U32.HI R31, R29.reuse, 0x3, R18.reuse ;  /* 0x000000031d1f7819 */ /* 0x140fe40000010e12 */
[C---:B------:R-:W-:Y:S02]  /*0d40*/  SHF.L.W.U32.HI R0, R29.reuse, 0x19, R18 ;  /* 0x000000191d007819 */ /* 0x040fe40000010e12 */
[----:B------:R-:W-:Y:S02]  /*0d50*/  LOP3.LUT R16, R16, R28, R7, 0x96, !PT ;  /* 0x0000001c10107212 */ /* 0x000fe400078e9607 */
[----:B------:R-:W-:-:S02]  /*0d60*/  LOP3.LUT R2, R29, R32, R2, 0x96, !PT ;  /* 0x000000201d027212 */ /* 0x000fc400078e9602 */
[----:B------:R-:W-:Y:S02]  /*0d70*/  LOP3.LUT R21, R21, R30, R20, 0x96, !PT ;  /* 0x0000001e15157212 */ /* 0x000fe400078e9614 */
[C-C-:B------:R-:W-:Y:S02]  /*0d80*/  SHF.L.W.U32.HI R7, R10.reuse, 0x1f, R9.reuse ;  /* 0x0000001f0a077819 */ /* 0x140fe40000010e09 */
[----:B------:R-:W-:Y:S02]  /*0d90*/  SHF.L.W.U32.HI R28, R10, 0x1a, R9 ;  /* 0x0000001a0a1c7819 */ /* 0x000fe40000010e09 */
[C-C-:B------:R-:W-:Y:S02]  /*0da0*/  SHF.L.W.U32.HI R30, R5.reuse, 0x16, R6.reuse ;  /* 0x00000016051e7819 */ /* 0x140fe40000010e06 */
[----:B------:R-:W-:Y:S02]  /*0db0*/  SHF.L.W.U32.HI R29, R5, 0xf, R6 ;  /* 0x0000000f051d7819 */ /* 0x000fe40000010e06 */
[----:B------:R-:W-:-:S02]  /*0dc0*/  LOP3.LUT R0, R18, R0, R31, 0x96, !PT ;  /* 0x0000000012007212 */ /* 0x000fc400078e961f */
[C-C-:B------:R-:W-:Y:S02]  /*0dd0*/  SHF.L.W.U32.HI R18, R9.reuse, 0x1f, R10.reuse ;  /* 0x0000001f09127819 */ /* 0x140fe40000010e0a */
[----:B------:R-:W-:Y:S02]  /*0de0*/  SHF.L.W.U32.HI R20, R9, 0x1a, R10 ;  /* 0x0000001a09147819 */ /* 0x000fe40000010e0a */
[----:B------:R-:W-:Y:S02]  /*0df0*/  LOP3.LUT R10, R10, R28, R7, 0x96, !PT ;  /* 0x0000001c0a0a7212 */ /* 0x000fe400078e9607 */
[----:B------:R-:W-:Y:S02]  /*0e00*/  LOP3.LUT R7, R5, R29, R30, 0x96, !PT ;  /* 0x0000001d05077212 */ /* 0x000fe400078e961e */
[----:B------:R-:W-:Y:S02]  /*0e10*/  SHF.L.W.U32.HI R29, R6, 0x16, R5 ;  /* 0x00000016061d7819 */ /* 0x000fe40000010e05 */
[----:B------:R-:W-:-:S02]  /*0e20*/  LOP3.LUT R9, R9, R20, R18, 0x96, !PT ;  /* 0x0000001409097212 */ /* 0x000fc400078e9612 */
[----:B------:R-:W-:Y:S02]  /*0e30*/  SHF.L.W.U32.HI R5, R6, 0xf, R5 ;  /* 0x0000000f06057819 */ /* 0x000fe40000010e05 */
[----:B------:R-:W-:Y:S02]  /*0e40*/  IADD3 R33, P0, PT, R13, -0x1e, RZ ;  /* 0xffffffe20d217810 */ /* 0x000fe40007f1e0ff */
[C-C-:B------:R-:W-:Y:S02]  /*0e50*/  SHF.L.W.U32.HI R18, R3.reuse, 0x19, R14.reuse ;  /* 0x0000001903127819 */ /* 0x140fe40000010e0e */
[C-C-:B------:R-:W-:Y:S02]  /*0e60*/  SHF.L.W.U32.HI R28, R14.reuse, 0x17, R3.reuse ;  /* 0x000000170e1c7819 */ /* 0x140fe40000010e03 */
[----:B------:R-:W-:Y:S02]  /*0e70*/  SHF.L.W.U32.HI R31, R14, 0x19, R3 ;  /* 0x000000190e1f7819 */ /* 0x000fe40000010e03 */
[----:B------:R-:W-:-:S02]  /*0e80*/  SHF.L.W.U32.HI R20, R3, 0x17, R14 ;  /* 0x0000001703147819 */ /* 0x000fc40000010e0e */
[----:B------:R-:W-:Y:S02]  /*0e90*/  LOP3.LUT R5, R6, R5, R29, 0x96, !PT ;  /* 0x0000000506057212 */ /* 0x000fe400078e961d */
[----:B------:R-:W-:Y:S02]  /*0ea0*/  IADD3.X R6, PT, PT, R15, -0x1, RZ, P0, !PT ;  /* 0xffffffff0f067810 */ /* 0x000fe400007fe4ff */
[----:B------:R-:W-:Y:S02]  /*0eb0*/  LOP3.LUT R18, R3, R28, R18, 0x96, !PT ;  /* 0x0000001c03127212 */ /* 0x000fe400078e9612 */
[----:B------:R-:W-:Y:S02]  /*0ec0*/  LOP3.LUT R20, R14, R20, R31, 0x96, !PT ;  /* 0x000000140e147212 */ /* 0x000fe400078e961f */
[----:B------:R-:W-:Y:S02]  /*0ed0*/  LOP3.LUT R14, R9, R6, RZ, 0x3c, !PT ;  /* 0x00000006090e7212 */ /* 0x000fe400078e3cff */
[----:B------:R-:W-:-:S02]  /*0ee0*/  LOP3.LUT R31, R21, R18, RZ, 0x3c, !PT ;  /* 0x00000012151f7212 */ /* 0x000fc400078e3cff */
[----:B------:R-:W-:Y:S02]  /*0ef0*/  LOP3.LUT R10, R10, R33, RZ, 0x3c, !PT ;  /* 0x000000210a0a7212 */ /* 0x000fe400078e3cff */
[----:B------:R-:W-:Y:S02]  /*0f00*/  LOP3.LUT R9, R18, R7, RZ, 0x30, !PT ;  /* 0x0000000712097212 */ /* 0x000fe400078e30ff */
[----:B------:R-:W-:Y:S02]  /*0f10*/  LOP3.LUT R21, R20, R5, RZ, 0x30, !PT ;  /* 0x0000000514157212 */ /* 0x000fe400078e30ff */
[----:B------:R-:W-:Y:S02]  /*0f20*/  LOP3.LUT R33, R16, R20, RZ, 0x3c, !PT ;  /* 0x0000001410217212 */ /* 0x000fe400078e3cff */
[----:B------:R-:W-:Y:S02]  /*0f30*/  LOP3.LUT R3, R2, R7, R10, 0x74, !PT ;  /* 0x0000000702037212 */ /* 0x000fe400078e740a */
[----:B------:R-:W-:-:S02]  /*0f40*/  LOP3.LUT R16, R0, R5, R14, 0x74, !PT ;  /* 0x0000000500107212 */ /* 0x000fc400078e740e */
[-CC-:B------:R-:W-:Y:S02]  /*0f50*/  LOP3.LUT R9, R9, R10.reuse, R2.reuse, 0x96, !PT ;  /* 0x0000000a09097212 */ /* 0x180fe400078e9602 */
[----:B------:R-:W-:Y:S02]  /*0f60*/  LOP3.LUT R29, R31, R10, R2, 0xb4, !PT ;  /* 0x0000000a1f1d7212 */ /* 0x000fe400078eb402 */
[-CC-:B------:R-:W-:Y:S02]  /*0f70*/  LOP3.LUT R6, R21, R14.reuse, R0.reuse, 0x96, !PT ;  /* 0x0000000e15067212 */ /* 0x180fe400078e9600 */
[----:B------:R-:W-:Y:S02]  /*0f80*/  LOP3.LUT R10, R2, R31, RZ, 0x30, !PT ;  /* 0x0000001f020a7212 */ /* 0x000fe400078e30ff */
[----:B------:R-:W-:Y:S02]  /*0f90*/  LOP3.LUT R14, R33, R14, R0, 0xb4, !PT ;  /* 0x0000000e210e7212 */ /* 0x000fe400078eb400 */
[----:B------:R-:W-:-:S02]  /*0fa0*/  LOP3.LUT R0, R0, R33, RZ, 0x30, !PT ;  /* 0x0000002100007212 */ /* 0x000fc400078e30ff */
[--C-:B------:R-:W-:Y:S02]  /*0fb0*/  LOP3.LUT R2, R7, R31, R18.reuse, 0x74, !PT ;  /* 0x0000001f07027212 */ /* 0x100fe400078e7412 */
[----:B------:R-:W-:Y:S02]  /*0fc0*/  LOP3.LUT R7, R10, R7, R18, 0x96, !PT ;  /* 0x000000070a077212 */ /* 0x000fe400078e9612 */
[--C-:B------:R-:W-:Y:S02]  /*0fd0*/  LOP3.LUT R21, R5, R33, R20.reuse, 0x74, !PT ;  /* 0x0000002105157212 */ /* 0x100fe400078e7414 */
[----:B------:R-:W-:Y:S02]  /*0fe0*/  LOP3.LUT R10, R0, R5, R20, 0x96, !PT ;  /* 0x00000005000a7212 */ /* 0x000fe400078e9614 */
[C-C-:B------:R-:W-:Y:S02]  /*0ff0*/  SHF.L.W.U32.HI R0, R16.reuse, 0x3, R3.reuse ;  /* 0x0000000310007819 */ /* 0x140fe40000010e03 */
[----:B------:R-:W-:-:S02]  /*1000*/  SHF.L.W.U32.HI R32, R16, 0x19, R3 ;  /* 0x0000001910207819 */ /* 0x000fc40000010e03 */
        /* <DEDUP_REMOVED lines=8> */
[----:B------:R-:W-:Y:S02]  /*1090*/  LOP3.LUT R14, R14, R20, R5, 0x96, !PT ;  /* 0x000000140e0e7212 */ /* 0x000fe400078e9605 */
[----:B------:R-:W-:Y:S02]  /*10a0*/  LOP3.LUT R0, R16, R30, R31, 0x96, !PT ;  /* 0x0000001e10007212 */ /* 0x000fe400078e961f */
[C-C-:B------:R-:W-:Y:S02]  /*10b0*/  SHF.L.W.U32.HI R5, R6.reuse, 0x1f, R9.reuse ;  /* 0x0000001f06057819 */ /* 0x140fe40000010e09 */
[----:B------:R-:W-:-:S02]  /*10c0*/  SHF.L.W.U32.HI R18, R6, 0x1a, R9 ;  /* 0x0000001a06127819 */ /* 0x000fc40000010e09 */
[C-C-:B------:R-:W-:Y:S02]  /*10d0*/  SHF.L.W.U32.HI R16, R9.reuse, 0x1f, R6.reuse ;  /* 0x0000001f09107819 */ /* 0x140fe40000010e06 */
[C---:B------:R-:W-:Y:S02]  /*10e0*/  SHF.L.W.U32.HI R20, R9.reuse, 0x1a, R6 ;  /* 0x0000001a09147819 */ /* 0x040fe40000010e06 */
[C-C-:B------:R-:W-:Y:S02]  /*10f0*/  SHF.L.W.U32.HI R31, R2.reuse, 0x16, R21.reuse ;  /* 0x00000016021f7819 */ /* 0x140fe40000010e15 */
[----:B------:R-:W-:Y:S02]  /*1100*/  SHF.L.W.U32.HI R28, R2, 0xf, R21 ;  /* 0x0000000f021c7819 */ /* 0x000fe40000010e15 */
[----:B------:R-:W-:Y:S02]  /*1110*/  LOP3.LUT R5, R6, R18, R5, 0x96, !PT ;  /* 0x0000001206057212 */ /* 0x000fe400078e9605 */
[----:B------:R-:W-:-:S02]  /*1120*/  LOP3.LUT R9, R9, R20, R16, 0x96, !PT ;  /* 0x0000001409097212 */ /* 0x000fc400078e9610 */
[----:B------:R-:W-:Y:S02]  /*1130*/  LOP3.LUT R6, R2, R28, R31, 0x96, !PT ;  /* 0x0000001c02067212 */ /* 0x000fe400078e961f */
[C-C-:B------:R-:W-:Y:S02]  /*1140*/  SHF.L.W.U32.HI R16, R21.reuse, 0x16, R2.reuse ;  /* 0x0000001615107819 */ /* 0x140fe40000010e02 */
[----:B------:R-:W-:Y:S02]  /*1150*/  SHF.L.W.U32.HI R31, R21, 0xf, R2 ;  /* 0x0000000f151f7819 */ /* 0x000fe40000010e02 */
[----:B------:R-:W-:Y:S02]  /*1160*/  SHF.L.W.U32.HI R2, R7, 0x19, R10 ;  /* 0x0000001907027819 */ /* 0x000fe40000010e0a */
[----:B------:R-:W-:Y:S02]  /*1170*/  SHF.L.W.U32.HI R18, R10, 0x17, R7 ;  /* 0x000000170a127819 */ /* 0x000fe40000010e07 */
[----:B------:R-:W-:-:S02]  /*1180*/  IADD3 R28, P0, PT, R13, -0x2d, RZ ;  /* 0xffffffd30d1c7810 */ /* 0x000fc40007f1e0ff */
[C---:B------:R-:W-:Y:S02]  /*1190*/  SHF.L.W.U32.HI R33, R10.reuse, 0x19, R7 ;  /* 0x000000190a217819 */ /* 0x040fe40000010e07 */
[----:B------:R-:W-:Y:S02]  /*11a0*/  SHF.L.W.U32.HI R20, R7, 0x17, R10 ;  /* 0x0000001707147819 */ /* 0x000fe40000010e0a */
[----:B------:R-:W-:Y:S02]  /*11b0*/  LOP3.LUT R31, R21, R31, R16, 0x96, !PT ;  /* 0x0000001f151f7212 */ /* 0x000fe400078e9610 */
[----:B------:R-:W-:Y:S02]  /*11c0*/  LOP3.LUT R21, R7, R18, R2, 0x96, !PT ;  /* 0x0000001207157212 */ /* 0x000fe400078e9602 */
[----:B------:R-:W-:Y:S02]  /*11d0*/  IADD3.X R16, PT, PT, R15, -0x1, RZ, P0, !PT ;  /* 0xffffffff0f107810 */ /* 0x000fe400007fe4ff */
[----:B------:R-:W-:-:S02]  /*11e0*/  LOP3.LUT R20, R10, R20, R33, 0x96, !PT ;  /* 0x000000140a147212 */ /* 0x000fc400078e9621 */
[----:B------:R-:W-:Y:S02]  /*11f0*/  LOP3.LUT R28, R9, R28, RZ, 0x3c, !PT ;  /* 0x0000001c091c7212 */ /* 0x000fe400078e3cff */
[----:B------:R-:W-:Y:S02]  /*1200*/  LOP3.LUT R10, R29, R21, RZ, 0x3c, !PT ;  /* 0x000000151d0a7212 */ /* 0x000fe400078e3cff */
[----:B------:R-:W-:Y:S02]  /*1210*/  LOP3.LUT R2, R21, R6, RZ, 0x30, !PT ;  /* 0x0000000615027212 */ /* 0x000fe400078e30ff */
[----:B------:R-:W-:Y:S02]  /*1220*/  LOP3.LUT R16, R5, R16, RZ, 0x3c, !PT ;  /* 0x0000001005107212 */ /* 0x000fe400078e3cff */
[----:B------:R-:W-:Y:S02]  /*1230*/  LOP3.LUT R9, R20, R31, RZ, 0x30, !PT ;  /* 0x0000001f14097212 */ /* 0x000fe400078e30ff */
[----:B------:R-:W-:-:S02]  /*1240*/  LOP3.LUT R33, R14, R20, RZ, 0x3c, !PT ;  /* 0x000000140e217212 */ /* 0x000fc400078e3cff */
[C---:B------:R-:W-:Y:S02]  /*1250*/  LOP3.LUT R18, R3.reuse, R6, R28, 0x74, !PT ;  /* 0x0000000603127212 */ /* 0x040fe400078e741c */
[-CC-:B------:R-:W-:Y:S02]  /*1260*/  LOP3.LUT R2, R2, R28.reuse, R3.reuse, 0x96, !PT ;  /* 0x0000001c02027212 */ /* 0x180fe400078e9603 */
[----:B------:R-:W-:Y:S02]  /*1270*/  LOP3.LUT R29, R10, R28, R3, 0xb4, !PT ;  /* 0x0000001c0a1d7212 */ /* 0x000fe400078eb403 */
[----:B------:R-:W-:Y:S02]  /*1280*/  LOP3.LUT R5, R3, R10, RZ, 0x30, !PT ;  /* 0x0000000a03057212 */ /* 0x000fe400078e30ff */
[----:B------:R-:W-:Y:S02]  /*1290*/  LOP3.LUT R7, R0, R31, R16, 0x74, !PT ;  /* 0x0000001f00077212 */ /* 0x000fe400078e7410 */
[----:B------:R-:W-:-:S02]  /*12a0*/  LOP3.LUT R3, R9, R16, R0, 0x96, !PT ;  /* 0x0000001009037212 */ /* 0x000fc400078e9600 */
[----:B------:R-:W-:Y:S02]  /*12b0*/  LOP3.LUT R16, R33, R16, R0, 0xb4, !PT ;  /* 0x0000001021107212 */ /* 0x000fe400078eb400 */
[----:B------:R-:W-:Y:S02]  /*12c0*/  LOP3.LUT R14, R0, R33, RZ, 0x30, !PT ;  /* 0x00000021000e7212 */ /* 0x000fe400078e30ff */
[--C-:B------:R-:W-:Y:S02]  /*12d0*/  LOP3.LUT R10, R6, R10, R21.reuse, 0x74, !PT ;  /* 0x0000000a060a7212 */ /* 0x100fe400078e7415 */
[----:B------:R-:W-:Y:S02]  /*12e0*/  LOP3.LUT R5, R5, R6, R21, 0x96, !PT ;  /* 0x0000000605057212 */ /* 0x000fe400078e9615 */
[C-C-:B------:R-:W-:Y:S02]  /*12f0*/  SHF.L.W.U32.HI R9, R7.reuse, 0x3, R18.reuse ;  /* 0x0000000307097819 */ /* 0x140fe40000010e12 */
[----:B------:R-:W-:-:S02]  /*1300*/  SHF.L.W.U32.HI R30, R7, 0x19, R18 ;  /* 0x00000019071e7819 */ /* 0x000fc40000010e12 */
[--C-:B------:R-:W-:Y:S02]  /*1310*/  LOP3.LUT R21, R31, R33, R20.reuse, 0x74, !PT ;  /* 0x000000211f157212 */ /* 0x100fe400078e7414 */
[----:B------:R-:W-:Y:S02]  /*1320*/  LOP3.LUT R14, R14, R31, R20, 0x96, !PT ;  /* 0x0000001f0e0e7212 */ /* 0x000fe400078e9614 */
[C-C-:B------:R-:W-:Y:S02]  /*1330*/  SHF.L.W.U32.HI R0, R29.reuse, 0xd, R16.reuse ;  /* 0x0000000d1d007819 */ /* 0x140fe40000010e10 */
[----:B------:R-:W-:Y:S02]  /*1340*/  SHF.L.W.U32.HI R6, R29, 0x4, R16 ;  /* 0x000000041d067819 */ /* 0x000fe40000010e10 */
[----:B------:R-:W-:Y:S02]  /*1350*/  ISETP.NE.AND P0, PT, R12, 0xc, PT ;  /* 0x0000000c0c00780c */ /* 0x000fe40003f05270 */
[----:B------:R-:W-:-:S02]  /*1360*/  SHF.L.W.U32.HI R20, R18, 0x3, R7 ;  /* 0x0000000312147819 */ /* 0x000fc40000010e07 */
[C---:B------:R-:W-:Y:S02]  /*1370*/  SHF.L.W.U32.HI R28, R18.reuse, 0x19, R7 ;  /* 0x00000019121c7819 */ /* 0x040fe40000010e07 */
[----:B------:R-:W-:Y:S02]  /*1380*/  LOP3.LUT R9, R18, R30, R9, 0x96, !PT ;  /* 0x0000001e12097212 */ /* 0x000fe400078e9609 */
[----:B------:R-:W-:Y:S02]  /*1390*/  LOP3.LUT R18, R29, R6, R0, 0x96, !PT ;  /* 0x000000061d127212 */ /* 0x000fe400078e9600 */
[----:B------:R-:W-:Y:S02]  /*13a0*/  LOP3.LUT R7, R7, R28, R20, 0x96, !PT ;  /* 0x0000001c07077212 */ /* 0x000fe400078e9614 */
[----:B------:R-:W-:Y:S02]  /*13b0*/  SHF.L.W.U32.HI R31, R16, 0xd, R29 ;  /* 0x0000000d101f7819 */ /* 0x000fe40000010e1d */
[----:B------:R-:W-:-:S02]  /*13c0*/  SHF.L.W.U32.HI R0, R3, 0x1f, R2 ;  /* 0x0000001f03007819 */ /* 0x000fc40000010e02 */
[C---:B------:R-:W-:Y:S02]  /*13d0*/  SHF.L.W.U32.HI R6, R3.reuse, 0x1a, R2 ;  /* 0x0000001a03067819 */ /* 0x040fe40000010e02 */
[----:B------:R-:W-:Y:S02]  /*13e0*/  SHF.L.W.U32.HI R29, R16, 0x4, R29 ;  /* 0x00000004101d7819 */ /* 0x000fe40000010e1d */
[C-C-:B------:R-:W-:Y:S02]  /*13f0*/  SHF.L.W.U32.HI R33, R2.reuse, 0x1f, R3.reuse ;  /* 0x0000001f02217819 */ /* 0x140fe40000010e03 */
[----:B------:R-:W-:Y:S02]  /*1400*/  SHF.L.W.U32.HI R20, R2, 0x1a, R3 ;  /* 0x0000001a02147819 */ /* 0x000fe40000010e03 */
[----:B------:R-:W-:Y:S02]  /*1410*/  LOP3.LUT R0, R3, R6, R0, 0x96, !PT ;  /* 0x0000000603007212 */ /* 0x000fe400078e9600 */
[----:B------:R-:W-:-:S02]  /*1420*/  LOP3.LUT R16, R16, R29, R31, 0x96, !PT ;  /* 0x0000001d10107212 */ /* 0x000fc400078e961f */
[----:B------:R-:W-:Y:S02]  /*1430*/  LOP3.LUT R2, R2, R20, R33, 0x96, !PT ;  /* 0x0000001402027212 */ /* 0x000fe400078e9621 */
[C-C-:B------:R-:W-:Y:S02]  /*1440*/  SHF.L.W.U32.HI R3, R10.reuse, 0x16, R21.reuse ;  /* 0x000000160a037819 */ /* 0x140fe40000010e15 */
[----:B------:R-:W-:Y:S02]  /*1450*/  SHF.L.W.U32.HI R28, R10, 0xf, R21 ;  /* 0x0000000f0a1c7819 */ /* 0x000fe40000010e15 */
[----:B------:R-:W-:Y:S02]  /*1460*/  IADD3 R13, P1, PT, R13, -0x3c, RZ ;  /* 0xffffffc40d0d7810 */ /* 0x000fe40007f3e0ff */
[C-C-:B------:R-:W-:Y:S02]  /*1470*/  SHF.L.W.U32.HI R6, R21.reuse, 0x16, R10.reuse ;  /* 0x0000001615067819 */ /* 0x140fe40000010e0a */
[----:B------:R-:W-:-:S02]  /*1480*/  SHF.L.W.U32.HI R20, R21, 0xf, R10 ;  /* 0x0000000f15147819 */ /* 0x000fc40000010e0a */
[C-C-:B------:R-:W-:Y:S02]  /*1490*/  SHF.L.W.U32.HI R29, R14.reuse, 0x19, R5.reuse ;  /* 0x000000190e1d7819 */ /* 0x140fe40000010e05 */
[C-C-:B------:R-:W-:Y:S02]  /*14a0*/  SHF.L.W.U32.HI R30, R5.reuse, 0x19, R14.reuse ;  /* 0x00000019051e7819 */ /* 0x140fe40000010e0e */
[----:B------:R-:W-:Y:S02]  /*14b0*/  SHF.L.W.U32.HI R32, R14, 0x17, R5 ;  /* 0x000000170e207819 */ /* 0x000fe40000010e05 */
[----:B------:R-:W-:Y:S02]  /*14c0*/  SHF.L.W.U32.HI R31, R5, 0x17, R14 ;  /* 0x00000017051f7819 */ /* 0x000fe40000010e0e */
[----:B------:R-:W-:Y:S02]  /*14d0*/  LOP3.LUT R10, R10, R28, R3, 0x96, !PT ;  /* 0x0000001c0a0a7212 */ /* 0x000fe400078e9603 */
[----:B------:R-:W-:-:S02]  /*14e0*/  LOP3.LUT R6, R21, R20, R6, 0x96, !PT ;  /* 0x0000001415067212 */ /* 0x000fc400078e9606 */
[----:B------:R-:W-:Y:S02]  /*14f0*/  LOP3.LUT R5, R5, R32, R30, 0x96, !PT ;  /* 0x0000002005057212 */ /* 0x000fe400078e961e */
[----:B------:R-:W-:Y:S02]  /*1500*/  LOP3.LUT R3, R14, R31, R29, 0x96, !PT ;  /* 0x0000001f0e037212 */ /* 0x000fe400078e961d */
[----:B------:R-:W-:Y:S01]  /*1510*/  IADD3.X R15, PT, PT, R15, -0x1, RZ, P1, !PT ;  /* 0xffffffff0f0f7810 */ /* 0x000fe20000ffe4ff */
[----:B------:R-:W-:Y:S06]  /*1520*/  @P0 BRA `(.L_x_1) ;  /* 0xfffffff000d40947 */ /* 0x000fec000383ffff */
[----:B------:R-:W0:Y:S02]  /*1530*/  LDC R32, c[0x0][0x3a8] ;  /* 0x0000ea00ff207b82 */ /* 0x000e240000000800 */
[----:B0-----:R-:W-:-:S13]  /*1540*/  ISETP.NE.AND P0, PT, R32, RZ, PT ;  /* 0x000000ff2000720c */ /* 0x001fda0003f05270 */
[----:B------:R-:W-:Y:S05]  /*1550*/  @!P0 BRA `(.L_x_2) ;  /* 0x0000001400a48947 */ /* 0x000fea0003800000 */
[----:B------:R-:W-:Y:S01]  /*1560*/  ISETP.GE.U32.AND P0, PT, R32, 0x10, PT ;  /* 0x000000102000780c */ /* 0x000fe20003f06070 */
[----:B------:R-:W-:Y:S02]  /*1570*/  IMAD.MOV.U32 R14, RZ, RZ, RZ ;  /* 0x000000ffff0e7224 */ /* 0x000fe400078e00ff */
[----:B------:R-:W-:-:S10]  /*1580*/  IMAD.MOV.U32 R20, RZ, RZ, RZ ;  /* 0x000000ffff147224 */ /* 0x000fd400078e00ff */
[----:B------:R-:W-:Y:S05]  /*1590*/  @!P0 BRA `(.L_x_3) ;  /* 0x0000000000a88947 */ /* 0x000fea0003800000 */
[----:B------:R-:W-:Y:S02]  /*15a0*/  CS2R R28, SRZ ;  /* 0x00000000001c7805 */ /* 0x000fe4000001ff00 */
[----:B------:R-:W-:-:S07]  /*15b0*/  LOP3.LUT R31, R32, 0xfffffff0, RZ, 0xc0, !PT ;  /* 0xfffffff0201f7812 */ /* 0x000fce00078ec0ff */
.L_x_4:
[----:B------:R-:W0:Y:S02]  /*15c0*/  LDCU.64 UR4, c[0x0][0x3a0] ;  /* 0x00007400ff0477ac */ /* 0x000e240008000a00 */
[----:B0-----:R-:W-:-:S04]  /*15d0*/  IADD3 R20, P0, PT, R28, UR4, RZ ;  /* 0x000000041c147c10 */ /* 0x001fc8000ff1e0ff */
[----:B------:R-:W-:-:S05]  /*15e0*/  IADD3.X R21, PT, PT, R29, UR5, RZ, P0, !PT ;  /* 0x000000051d157c10 */ /* 0x000fca00087fe4ff */
[----:B------:R-:W2:Y:S04]  /*15f0*/  LDG.E.U8 R12, desc[UR32][R20.64+0xf] ;  /* 0x00000f20140c7981 */ /* 0x000ea8000c1e1100 */
[----:B------:R-:W2:Y:S04]  /*1600*/  LDG.E.U8 R13, desc[UR32][R20.64+0xe] ;  /* 0x00000e20140d7981 */ /* 0x000ea8000c1e1100 */
[----:B------:R-:W3:Y:S04]  /*1610*/  LDG.E.U8 R14, desc[UR32][R20.64+0xd] ;  /* 0x00000d20140e7981 */ /* 0x000ee8000c1e1100 */
[----:B------:R-:W3:Y:S04]  /*1620*/  LDG.E.U8 R15, desc[UR32][R20.64+0xc] ;  /* 0x00000c20140f7981 */ /* 0x000ee8000c1e1100 */
[----:B------:R-:W4:Y:S04]  /*1630*/  LDG.E.U8 R33, desc[UR32][R20.64+0x8] ;  /* 0x0000082014217981 */ /* 0x000f28000c1e1100 */
[----:B------:R-:W4:Y:S04]  /*1640*/  LDG.E.U8 R30, desc[UR32][R20.64+0x7] ;  /* 0x00000720141e7981 */ /* 0x000f28000c1e1100 */
[----:B------:R-:W4:Y:S04]  /*1650*/  LDG.E.U8 R35, desc[UR32][R20.64+0x6] ;  /* 0x0000062014237981 */ /* 0x000f28000c1e1100 */
[----:B------:R-:W4:Y:S01]  /*1660*/  LDG.E.U8 R34, desc[UR32][R20.64+0x3] ;  /* 0x0000032014227981 */ /* 0x000f22000c1e1100 */
[----:B--2---:R-:W-:-:S03]  /*1670*/  PRMT R12, R13, 0x3340, R12 ;  /* 0x000033400d0c7816 */ /* 0x004fc6000000000c */
[----:B------:R-:W2:Y:S01]  /*1680*/  LDG.E.U8 R13, desc[UR32][R20.64+0xa] ;  /* 0x00000a20140d7981 */ /* 0x000ea2000c1e1100 */
[----:B---3--:R-:W-:-:S03]  /*1690*/  PRMT R15, R15, 0x3340, R14 ;  /* 0x000033400f0f7816 */ /* 0x008fc6000000000e */
[----:B------:R-:W2:Y:S01]  /*16a0*/  LDG.E.U8 R14, desc[UR32][R20.64+0xb] ;  /* 0x00000b20140e7981 */ /* 0x000ea2000c1e1100 */
[----:B------:R-:W-:-:S03]  /*16b0*/  PRMT R15, R15, 0x5410, R12 ;  /* 0x000054100f0f7816 */ /* 0x000fc6000000000c */
[----:B------:R-:W4:Y:S01]  /*16c0*/  LDG.E.U8 R12, desc[UR32][R20.64+0x9] ;  /* 0x00000920140c7981 */ /* 0x000f22000c1e1100 */
[----:B--2---:R-:W-:Y:S02]  /*16d0*/  PRMT R14, R13, 0x3340, R14 ;  /* 0x000033400d0e7816 */ /* 0x004fe4000000000e */
[----:B----4-:R-:W-:Y:S02]  /*16e0*/  PRMT R13, R33, 0x3340, R12 ;  /* 0x00003340210d7816 */ /* 0x010fe4000000000c */
[----:B------:R-:W-:Y:S01]  /*16f0*/  PRMT R12, R35, 0x3340, R30 ;  /* 0x00003340230c7816 */ /* 0x000fe2000000001e */
[----:B------:R-:W2:Y:S04]  /*1700*/  LDG.E.U8 R33, desc[UR32][R20.64+0x5] ;  /* 0x0000052014217981 */ /* 0x000ea8000c1e1100 */
[----:B------:R-:W2:Y:S04]  /*1710*/  LDG.E.U8 R30, desc[UR32][R20.64+0x4] ;  /* 0x00000420141e7981 */ /* 0x000ea8000c1e1100 */
[----:B------:R-:W3:Y:S01]  /*1720*/  LDG.E.U8 R35, desc[UR32][R20.64+0x2] ;  /* 0x0000022014237981 */ /* 0x000ee2000c1e1100 */
[----:B--2---:R-:W-:-:S02]  /*1730*/  PRMT R33, R30, 0x3340, R33 ;  /* 0x000033401e217816 */ /* 0x004fc40000000021 */
[----:B---3--:R-:W-:Y:S02]  /*1740*/  PRMT R30, R35, 0x3340, R34 ;  /* 0x00003340231e7816 */ /* 0x008fe40000000022 */
[----:B------:R-:W2:Y:S04]  /*1750*/  LDG.E.U8 R34, desc[UR32][R20.64+0x1] ;  /* 0x0000012014227981 */ /* 0x000ea8000c1e1100 */
[----:B------:R-:W2:Y:S01]  /*1760*/  LDG.E.U8 R35, desc[UR32][R20.64] ;  /* 0x0000002014237981 */ /* 0x000ea2000c1e1100 */
[----:B------:R-:W-:Y:S02]  /*1770*/  PRMT R14, R13, 0x5410, R14 ;  /* 0x000054100d0e7816 */ /* 0x000fe4000000000e */
[----:B------:R-:W-:Y:S02]  /*1780*/  PRMT R13, R33, 0x5410, R12 ;  /* 0x00005410210d7816 */ /* 0x000fe4000000000c */
[----:B--2---:R-:W-:-:S04]  /*1790*/  PRMT R35, R35, 0x3340, R34 ;  /* 0x0000334023237816 */ /* 0x004fc80000000022 */
[----:B------:R-:W-:Y:S01]  /*17a0*/  PRMT R12, R35, 0x5410, R30 ;  /* 0x00005410230c7816 */ /* 0x000fe2000000001e */
[----:B------:R-:W-:Y:S01]  /*17b0*/  IMAD.IADD R30, R1, 0x1, R28 ;  /* 0x00000001011e7824 */ /* 0x000fe200078e021c */
[----:B------:R-:W-:-:S04]  /*17c0*/  IADD3 R28, P0, PT, R28, 0x10, RZ ;  /* 0x000000101c1c7810 */ /* 0x000fc80007f1e0ff */
[----:B------:R0:W-:Y:S01]  /*17d0*/  STL.128 [R30], R12 ;  /* 0x0000000c1e007387 */ /* 0x0001e20000100c00 */
[----:B------:R-:W-:Y:S01]  /*17e0*/  IMAD.X R29, RZ, RZ, R29, P0 ;  /* 0x000000ffff1d7224 */ /* 0x000fe200000e061d */
[----:B------:R-:W-:-:S04]  /*17f0*/  ISETP.NE.U32.AND P0, PT, R28, R31, PT ;  /* 0x0000001f1c00720c */ /* 0x000fc80003f05070 */
[----:B------:R-:W-:-:S13]  /*1800*/  ISETP.NE.AND.EX P0, PT, R29, RZ, PT, P0 ;  /* 0x000000ff1d00720c */ /* 0x000fda0003f05300 */
[----:B0-----:R-:W-:Y:S05]  /*1810*/  @P0 BRA `(.L_x_4) ;  /* 0xfffffffc00680947 */ /* 0x001fea000383ffff */
[----:B------:R-:W-:Y:S02]  /*1820*/  IMAD.MOV.U32 R14, RZ, RZ, R31 ;  /* 0x000000ffff0e7224 */ /* 0x000fe400078e001f */
[----:B------:R-:W-:-:S07]  /*1830*/  IMAD.MOV.U32 R20, RZ, RZ, RZ ;  /* 0x000000ffff147224 */ /* 0x000fce00078e00ff */
.L_x_3:
[----:B------:R-:W-:-:S13]  /*1840*/  LOP3.LUT P0, RZ, R32, 0xf, RZ, 0xc0, !PT ;  /* 0x0000000f20ff7812 */ /* 0x000fda000780c0ff */
[----:B------:R-:W-:Y:S05]  /*1850*/  @!P0 BRA `(.L_x_5) ;  /* 0x0000000400088947 */ /* 0x000fea0003800000 */
[C---:B------:R-:W-:Y:S02]  /*1860*/  LOP3.LUT R12, R32.reuse, 0xf, RZ, 0xc0, !PT ;  /* 0x0000000f200c7812 */ /* 0x040fe400078ec0ff */
[----:B------:R-:W-:-:S03]  /*1870*/  LOP3.LUT P0, RZ, R32, 0x7, RZ, 0xc0, !PT ;  /* 0x0000000720ff7812 */ /* 0x000fc6000780c0ff */
[----:B------:R-:W-:-:S05]  /*1880*/  VIADD R12, R12, 0xffffffff ;  /* 0xffffffff0c0c7836 */ /* 0x000fca0000000000 */
[----:B------:R-:W-:-:S13]  /*1890*/  ISETP.GE.U32.AND P1, PT, R12, 0x7, PT ;  /* 0x000000070c00780c */ /* 0x000fda0003f26070 */
[----:B------:R-:W-:Y:S05]  /*18a0*/  @!P1 BRA `(.L_x_6) ;  /* 0x0000000000589947 */ /* 0x000fea0003800000 */
[----:B------:R-:W0:Y:S02]  /*18b0*/  LDCU.64 UR4, c[0x0][0x3a0] ;  /* 0x00007400ff0477ac */ /* 0x000e240008000a00 */
[----:B0-----:R-:W-:-:S04]  /*18c0*/  IADD3 R12, P1, PT, R14, UR4, RZ ;  /* 0x000000040e0c7c10 */ /* 0x001fc8000ff3e0ff */
[----:B------:R-:W-:-:S05]  /*18d0*/  IADD3.X R13, PT, PT, R20, UR5, RZ, P1, !PT ;  /* 0x00000005140d7c10 */ /* 0x000fca0008ffe4ff */
[----:B------:R-:W2:Y:S04]  /*18e0*/  LDG.E.U8 R15, desc[UR32][R12.64] ;  /* 0x000000200c0f7981 */ /* 0x000ea8000c1e1100 */
[----:B------:R-:W3:Y:S04]  /*18f0*/  LDG.E.U8 R21, desc[UR32][R12.64+0x1] ;  /* 0x000001200c157981 */ /* 0x000ee8000c1e1100 */
[----:B------:R-:W4:Y:S04]  /*1900*/  LDG.E.U8 R28, desc[UR32][R12.64+0x2] ;  /* 0x000002200c1c7981 */ /* 0x000f28000c1e1100 */
[----:B------:R-:W4:Y:S04]  /*1910*/  LDG.E.U8 R29, desc[UR32][R12.64+0x3] ;  /* 0x000003200c1d7981 */ /* 0x000f28000c1e1100 */
[----:B------:R-:W4:Y:S04]  /*1920*/  LDG.E.U8 R30, desc[UR32][R12.64+0x4] ;  /* 0x000004200c1e7981 */ /* 0x000f28000c1e1100 */
[----:B------:R-:W4:Y:S04]  /*1930*/  LDG.E.U8 R31, desc[UR32][R12.64+0x5] ;  /* 0x000005200c1f7981 */ /* 0x000f28000c1e1100 */
[----:B------:R-:W4:Y:S04]  /*1940*/  LDG.E.U8 R32, desc[UR32][R12.64+0x6] ;  /* 0x000006200c207981 */ /* 0x000f28000c1e1100 */
[----:B------:R-:W4:Y:S01]  /*1950*/  LDG.E.U8 R33, desc[UR32][R12.64+0x7] ;  /* 0x000007200c217981 */ /* 0x000f22000c1e1100 */
[----:B------:R-:W-:Y:S01]  /*1960*/  IMAD.IADD R34, R1, 0x1, R14 ;  /* 0x0000000101227824 */ /* 0x000fe200078e020e */
[----:B------:R-:W-:-:S05]  /*1970*/  IADD3 R14, P1, PT, R14, 0x8, RZ ;  /* 0x000000080e0e7810 */ /* 0x000fca0007f3e0ff */
[----:B------:R-:W-:Y:S01]  /*1980*/  IMAD.X R20, RZ, RZ, R20, P1 ;  /* 0x000000ffff147224 */ /* 0x000fe200008e0614 */
[----:B--2---:R0:W-:Y:S04]  /*1990*/  STL.U8 [R34], R15 ;  /* 0x0000000f22007387 */ /* 0x0041e80000100000 */
[----:B---3--:R0:W-:Y:S04]  /*19a0*/  STL.U8 [R34+0x1], R21 ;  /* 0x0000011522007387 */ /* 0x0081e80000100000 */
[----:B----4-:R0:W-:Y:S04]  /*19b0*/  STL.U8 [R34+0x2], R28 ;  /* 0x0000021c22007387 */ /* 0x0101e80000100000 */
[----:B------:R0:W-:Y:S04]  /*19c0*/  STL.U8 [R34+0x3], R29 ;  /* 0x0000031d22007387 */ /* 0x0001e80000100000 */
[----:B------:R0:W-:Y:S04]  /*19d0*/  STL.U8 [R34+0x4], R30 ;  /* 0x0000041e22007387 */ /* 0x0001e80000100000 */
[----:B------:R0:W-:Y:S04]  /*19e0*/  STL.U8 [R34+0x5], R31 ;  /* 0x0000051f22007387 */ /* 0x0001e80000100000 */
[----:B------:R0:W-:Y:S04]  /*19f0*/  STL.U8 [R34+0x6], R32 ;  /* 0x0000062022007387 */ /* 0x0001e80000100000 */
[----:B------:R0:W-:Y:S02]  /*1a00*/  STL.U8 [R34+0x7], R33 ;  /* 0x0000072122007387 */ /* 0x0001e40000100000 */
.L_x_6:
[----:B------:R-:W-:Y:S05]  /*1a10*/  @!P0 BRA `(.L_x_5) ;  /* 0x0000000000988947 */ /* 0x000fea0003800000 */
[----:B------:R-:W-:-:S04]  /*1a20*/  UIADD3 UR4, UP0, UPT, UR44, -0x1, URZ ;  /* 0xffffffff2c047890 */ /* 0x000fc8000ff1e0ff */
[----:B------:R-:W-:Y:S02]  /*1a30*/  UIADD3.X UR5, UPT, UPT, URZ, -0x1, URZ, UP0, !UPT ;  /* 0xffffffffff057890 */ /* 0x000fe400087fe4ff */
[----:B------:R-:W-:-:S04]  /*1a40*/  UISETP.GE.U32.AND UP0, UPT, UR4, 0x3, UPT ;  /* 0x000000030400788c */ /* 0x000fc8000bf06070 */
[----:B------:R-:W-:-:S06]  /*1a50*/  UISETP.GE.U32.AND.EX UP0, UPT, UR5, URZ, UPT, UP0 ;  /* 0x000000ff0500728c */ /* 0x000fcc000bf06100 */
[----:B------:R-:W-:-:S13]  /*1a60*/  PLOP3.LUT P1, PT, PT, PT, UP0, 0x80, 0x8 ;  /* 0x000000000008781c */ /* 0x000fda0003f2f008 */
[----:B------:R-:W1:Y:S02]  /*1a70*/  @P1 LDC.64 R12, c[0x0][0x3a0] ;  /* 0x0000e800ff0c1b82 */ /* 0x000e640000000a00 */
[----:B-1----:R-:W-:-:S05]  /*1a80*/  @P1 IADD3 R12, P0, PT, R14, R12, RZ ;  /* 0x0000000c0e0c1210 */ /* 0x002fca0007f1e0ff */
[----:B------:R-:W-:-:S05]  /*1a90*/  @P1 IMAD.X R13, R20, 0x1, R13, P0 ;  /* 0x00000001140d1824 */ /* 0x000fca00000e060d */
[----:B0-----:R-:W2:Y:S04]  /*1aa0*/  @P1 LDG.E.U8 R15, desc[UR32][R12.64] ;  /* 0x000000200c0f1981 */ /* 0x001ea8000c1e1100 */
[----:B------:R-:W3:Y:S04]  /*1ab0*/  @P1 LDG.E.U8 R21, desc[UR32][R12.64+0x1] ;  /* 0x000001200c151981 */ /* 0x000ee8000c1e1100 */
[----:B------:R-:W4:Y:S04]  /*1ac0*/  @P1 LDG.E.U8 R29, desc[UR32][R12.64+0x2] ;  /* 0x000002200c1d1981 */ /* 0x000f28000c1e1100 */
[----:B------:R-:W4:Y:S01]  /*1ad0*/  @P1 LDG.E.U8 R31, desc[UR32][R12.64+0x3] ;  /* 0x000003200c1f1981 */ /* 0x000f22000c1e1100 */
[----:B------:R-:W-:Y:S01]  /*1ae0*/  @P1 IMAD.IADD R28, R1, 0x1, R14 ;  /* 0x00000001011c1824 */ /* 0x000fe200078e020e */
[----:B------:R-:W-:Y:S01]  /*1af0*/  UISETP.NE.U32.AND UP0, UPT, UR43, URZ, UPT ;  /* 0x000000ff2b00728c */ /* 0x000fe2000bf05070 */
[----:B------:R-:W-:-:S03]  /*1b00*/  @P1 IADD3 R14, P0, PT, R14, 0x4, RZ ;  /* 0x000000040e0e1810 */ /* 0x000fc60007f1e0ff */
[----:B------:R-:W-:Y:S02]  /*1b10*/  UISETP.NE.AND.EX UP0, UPT, URZ, URZ, UPT, UP0 ;  /* 0x000000ffff00728c */ /* 0x000fe4000bf05300 */
[----:B------:R-:W-:Y:S01]  /*1b20*/  @P1 IMAD.X R20, RZ, RZ, R20, P0 ;  /* 0x000000ffff141224 */ /* 0x000fe200000e0614 */
[----:B--2---:R1:W-:Y:S04]  /*1b30*/  @P1 STL.U8 [R28], R15 ;  /* 0x0000000f1c001387 */ /* 0x0043e80000100000 */
[----:B---3--:R1:W-:Y:S04]  /*1b40*/  @P1 STL.U8 [R28+0x1], R21 ;  /* 0x000001151c001387 */ /* 0x0083e80000100000 */
[----:B----4-:R1:W-:Y:S04]  /*1b50*/  @P1 STL.U8 [R28+0x2], R29 ;  /* 0x0000021d1c001387 */ /* 0x0103e80000100000 */
[----:B------:R1:W-:Y:S01]  /*1b60*/  @P1 STL.U8 [R28+0x3], R31 ;  /* 0x0000031f1c001387 */ /* 0x0003e20000100000 */
[----:B------:R-:W-:Y:S05]  /*1b70*/  BRA.U !UP0, `(.L_x_5) ;  /* 0x0000000108407547 */ /* 0x000fea000b800000 */
[----:B------:R-:W0:Y:S02]  /*1b80*/  LDCU.64 UR4, c[0x0][0x3a0] ;  /* 0x00007400ff0477ac */ /* 0x000e240008000a00 */
[----:B0-----:R-:W-:-:S04]  /*1b90*/  IADD3 R12, P0, PT, R14, UR4, RZ ;  /* 0x000000040e0c7c10 */ /* 0x001fc8000ff1e0ff */
[----:B------:R-:W-:-:S05]  /*1ba0*/  IADD3.X R13, PT, PT, R20, UR5, RZ, P0, !PT ;  /* 0x00000005140d7c10 */ /* 0x000fca00087fe4ff */
[----:B-1----:R-:W2:Y:S01]  /*1bb0*/  LDG.E.U8 R15, desc[UR32][R12.64] ;  /* 0x000000200c0f7981 */ /* 0x002ea2000c1e1100 */
[----:B------:R-:W-:Y:S01]  /*1bc0*/  IMAD.IADD R20, R1, 0x1, R14 ;  /* 0x0000000101147824 */ /* 0x000fe200078e020e */
[----:B------:R-:W-:-:S04]  /*1bd0*/  UISETP.NE.U32.AND UP0, UPT, UR43, 0x1, UPT ;  /* 0x000000012b00788c */ /* 0x000fc8000bf05070 */
[----:B------:R-:W-:Y:S01]  /*1be0*/  UISETP.NE.AND.EX UP0, UPT, URZ, URZ, UPT, UP0 ;  /* 0x000000ffff00728c */ /* 0x000fe2000bf05300 */
[----:B--2---:R2:W-:Y:S08]  /*1bf0*/  STL.U8 [R20], R15 ;  /* 0x0000000f14007387 */ /* 0x0045f00000100000 */
[----:B------:R-:W-:Y:S05]  /*1c00*/  BRA.U !UP0, `(.L_x_5) ;  /* 0x00000001081c7547 */ /* 0x000fea000b800000 */
[----:B------:R-:W-:Y:S01]  /*1c10*/  UISETP.NE.U32.AND UP0, UPT, UR43, 0x2, UPT ;  /* 0x000000022b00788c */ /* 0x000fe2000bf05070 */
[----:B------:R-:W3:Y:S03]  /*1c20*/  LDG.E.U8 R14, desc[UR32][R12.64+0x1] ;  /* 0x000001200c0e7981 */ /* 0x000ee6000c1e1100 */
[----:B------:R-:W-:-:S06]  /*1c30*/  UISETP.NE.AND.EX UP0, UPT, URZ, URZ, UPT, UP0 ;  /* 0x000000ffff00728c */ /* 0x000fcc000bf05300 */
[----:B------:R-:W-:-:S13]  /*1c40*/  PLOP3.LUT P0, PT, PT, PT, UP0, 0x80, 0x8 ;  /* 0x000000000008781c */ /* 0x000fda0003f0f008 */
[----:B--2---:R-:W2:Y:S04]  /*1c50*/  @P0 LDG.E.U8 R15, desc[UR32][R12.64+0x2] ;  /* 0x000002200c0f0981 */ /* 0x004ea8000c1e1100 */
[----:B---3--:R3:W-:Y:S04]  /*1c60*/  STL.U8 [R20+0x1], R14 ;  /* 0x0000010e14007387 */ /* 0x0087e80000100000 */
[----:B--2---:R3:W-:Y:S02]  /*1c70*/  @P0 STL.U8 [R20+0x2], R15 ;  /* 0x0000020f14000387 */ /* 0x0047e40000100000 */
.L_x_5:
[----:B------:R-:W-:Y:S01]  /*1c80*/  IMAD.MOV.U32 R12, RZ, RZ, 0x80 ;  /* 0x00000080ff0c7424 */ /* 0x000fe200078e00ff */
[----:B------:R-:W-:-:S04]  /*1c90*/  UISETP.NE.U32.AND UP0, UPT, UR44, 0x7, UPT ;  /* 0x000000072c00788c */ /* 0x000fc8000bf05070 */
[----:B------:R4:W-:Y:S01]  /*1ca0*/  STL.U8 [UR17], R12 ;  /* 0x0000000cff007987 */ /* 0x0009e20008100011 */
[----:B------:R-:W-:-:S09]  /*1cb0*/  UISETP.NE.AND.EX UP0, UPT, URZ, URZ, UPT, UP0 ;  /* 0x000000ffff00728c */ /* 0x000fd2000bf05300 */
[----:B----4-:R-:W-:Y:S05]  /*1cc0*/  BRA.U !UP0, `(.L_x_7) ;  /* 0x0000000108647547 */ /* 0x010fea000b800000 */
[----:B------:R-:W-:Y:S01]  /*1cd0*/  STL.U8 [UR17+0x1], RZ ;  /* 0x000001ffff007987 */ /* 0x000fe20008100011 */
[----:B------:R-:W-:-:S04]  /*1ce0*/  UISETP.NE.U32.AND UP0, UPT, UR44, 0x6, UPT ;  /* 0x000000062c00788c */ /* 0x000fc8000bf05070 */
[----:B------:R-:W-:-:S09]  /*1cf0*/  UISETP.NE.AND.EX UP0, UPT, URZ, URZ, UPT, UP0 ;  /* 0x000000ffff00728c */ /* 0x000fd2000bf05300 */
[----:B------:R-:W-:Y:S05]  /*1d00*/  BRA.U !UP0, `(.L_x_7) ;  /* 0x0000000108547547 */ /* 0x000fea000b800000 */
        /* <DEDUP_REMOVED lines=16> */
[----:B------:R-:W-:Y:S01]  /*1e10*/  UISETP.NE.U32.AND UP0, UPT, UR44, 0x1, UPT ;  /* 0x000000012c00788c */ /* 0x000fe2000bf05070 */
[----:B------:R-:W-:Y:S03]  /*1e20*/  STL.U8 [UR17+0x6], RZ ;  /* 0x000006ffff007987 */ /* 0x000fe60008100011 */
[----:B------:R-:W-:-:S06]  /*1e30*/  UISETP.NE.AND.EX UP0, UPT, URZ, URZ, UPT, UP0 ;  /* 0x000000ffff00728c */ /* 0x000fcc000bf05300 */
[----:B------:R-:W-:-:S13]  /*1e40*/  PLOP3.LUT P0, PT, PT, PT, UP0, 0x80, 0x8 ;  /* 0x000000000008781c */ /* 0x000fda0003f0f008 */
[----:B------:R-:W-:Y:S01]  /*1e50*/  @P0 STL.U8 [UR17+0x7], RZ ;  /* 0x000007ffff000987 */ /* 0x000fe20008100011 */
.L_x_7:
[----:B0123--:R-:W-:-:S07]  /*1e60*/  CS2R R14, SRZ ;  /* 0x00000000000e7805 */ /* 0x00ffce000001ff00 */
.L_x_9:
[----:B------:R-:W-:-:S06]  /*1e70*/  IMAD.IADD R12, R1, 0x1, R14 ;  /* 0x00000001010c7824 */ /* 0x000fcc00078e020e */
[----:B------:R-:W2:Y:S01]  /*1e80*/  LDL.64 R12, [R12] ;  /* 0x000000000c0c7983 */ /* 0x000ea20000100a00 */
[----:B------:R-:W-:-:S05]  /*1e90*/  IADD3 R14, P0, PT, R14, 0x8, RZ ;  /* 0x000000080e0e7810 */ /* 0x000fca0007f1e0ff */
[----:B------:R-:W-:Y:S01]  /*1ea0*/  IMAD.X R15, RZ, RZ, R15, P0 ;  /* 0x000000ffff0f7224 */ /* 0x000fe200000e060f */
[----:B------:R-:W-:-:S04]  /*1eb0*/  ISETP.GT.U32.AND P0, PT, R14, UR16, PT ;  /* 0x000000100e007c0c */ /* 0x000fc8000bf04070 */
[----:B------:R-:W-:Y:S02]  /*1ec0*/  ISETP.GT.U32.AND.EX P0, PT, R15, UR42, PT, P0 ;  /* 0x0000002a0f007c0c */ /* 0x000fe4000bf04100 */
[C---:B--2---:R-:W-:Y:S02]  /*1ed0*/  PRMT R20, R13.reuse, 0x7771, RZ ;  /* 0x000077710d147816 */ /* 0x044fe400000000ff */
[----:B------:R-:W-:Y:S02]  /*1ee0*/  PRMT R21, R13, 0x7770, RZ ;  /* 0x000077700d157816 */ /* 0x000fe400000000ff */
[----:B------:R-:W-:Y:S01]  /*1ef0*/  LOP3.LUT R18, R18, R12, RZ, 0x3c, !PT ;  /* 0x0000000c12127212 */ /* 0x000fe200078e3cff */
[----:B------:R-:W-:Y:S02]  /*1f00*/  IMAD.SHL.U32 R20, R20, 0x100, RZ ;  /* 0x0000010014147824 */ /* 0x000fe400078e00ff */
[----:B------:R-:W-:-:S03]  /*1f10*/  IMAD.MOV.U32 R12, RZ, RZ, 0x4 ;  /* 0x00000004ff0c7424 */ /* 0x000fc600078e00ff */
[----:B------:R-:W-:Y:S02]  /*1f20*/  LOP3.LUT R28, R20, 0xff00, RZ, 0xc0, !PT ;  /* 0x0000ff00141c7812 */ /* 0x000fe400078ec0ff */
[C---:B------:R-:W-:Y:S02]  /*1f30*/  PRMT R20, R13.reuse, 0x7772, RZ ;  /* 0x000077720d147816 */ /* 0x040fe400000000ff */
[----:B------:R-:W-:Y:S02]  /*1f40*/  PRMT R13, R13, 0x7773, RZ ;  /* 0x000077730d0d7816 */ /* 0x000fe400000000ff */
[----:B------:R-:W-:Y:S01]  /*1f50*/  LOP3.LUT R21, R28, 0xff, R21, 0xf8, !PT ;  /* 0x000000ff1c157812 */ /* 0x000fe200078ef815 */
[----:B------:R-:W-:Y:S02]  /*1f60*/  IMAD.U32 R20, R20, 0x10000, RZ ;  /* 0x0001000014147824 */ /* 0x000fe400078e00ff */
[----:B------:R-:W-:-:S03]  /*1f70*/  IMAD.SHL.U32 R13, R13, 0x1000000, RZ ;  /* 0x010000000d0d7824 */ /* 0x000fc600078e00ff */
[----:B------:R-:W-:-:S04]  /*1f80*/  LOP3.LUT R20, R21, 0xff0000, R20, 0xf8, !PT ;  /* 0x00ff000015147812 */ /* 0x000fc800078ef814 */
[----:B------:R-:W-:-:S07]  /*1f90*/  LOP3.LUT R16, R16, R13, R20, 0x1e, !PT ;  /* 0x0000000d10107212 */ /* 0x000fce00078e1e14 */
.L_x_8:
[----:B------:R-:W-:Y:S01]  /*1fa0*/  IMAD.MOV.U32 R13, RZ, RZ, 0xf0 ;  /* 0x000000f0ff0d7424 */ /* 0x000fe200078e00ff */
[----:B------:R-:W-:Y:S02]  /*1fb0*/  LOP3.LUT R28, R18, R5, RZ, 0x3c, !PT ;  /* 0x00000005121c7212 */ /* 0x000fe400078e3cff */
[----:B------:R-:W-:Y:S01]  /*1fc0*/  LOP3.LUT R18, R16, R3, RZ, 0x3c, !PT ;  /* 0x0000000310127212 */ /* 0x000fe200078e3cff */
[C---:B------:R-:W-:Y:S01]  /*1fd0*/  IMAD R13, R12.reuse, -0xf, R13 ;  /* 0xfffffff10c0d7824 */ /* 0x040fe200078e020d */
[----:B------:R-:W-:Y:S01]  /*1fe0*/  LOP3.LUT R29, R3, R6, RZ, 0x30, !PT ;  /* 0x00000006031d7212 */ /* 0x000fe200078e30ff */
[----:B------:R-:W-:Y:S01]  /*1ff0*/  VIADD R12, R12, 0x4 ;  /* 0x000000040c0c7836 */ /* 0x000fe20000000000 */
[C---:B------:R-:W-:Y:S02]  /*2000*/  LOP3.LUT R30, R7.reuse, R18, RZ, 0x30, !PT ;  /* 0x00000012071e7212 */ /* 0x040fe400078e30ff */
[----:B------:R-:W-:Y:S02]  /*2010*/  LOP3.LUT R16, R2, R13, RZ, 0x3c, !PT ;  /* 0x0000000d02107212 */ /* 0x000fe400078e3cff */
[----:B------:R-:W-:-:S02]  /*2020*/  LOP3.LUT R2, R7, R6, R0, 0x74, !PT ;  /* 0x0000000607027212 */ /* 0x000fc400078e7400 */
[----:B------:R-:W-:Y:S02]  /*2030*/  LOP3.LUT R21, R18, R0, R7, 0xb4, !PT ;  /* 0x0000000012157212 */ /* 0x000fe400078eb407 */
[----:B------:R-:W-:Y:S02]  /*2040*/  LOP3.LUT R20, R28, R16, R9, 0xb4, !PT ;  /* 0x000000101c147212 */ /* 0x000fe400078eb409 */
[----:B------:R-:W-:Y:S02]  /*2050*/  LOP3.LUT R7, R29, R0, R7, 0x96, !PT ;  /* 0x000000001d077212 */ /* 0x000fe400078e9607 */
[--C-:B------:R-:W-:Y:S02]  /*2060*/  LOP3.LUT R0, R6, R18, R3.reuse, 0x74, !PT ;  /* 0x0000001206007212 */ /* 0x100fe400078e7403 */
[----:B------:R-:W-:Y:S02]  /*2070*/  LOP3.LUT R18, R30, R6, R3, 0x96, !PT ;  /* 0x000000061e127212 */ /* 0x000fe400078e9603 */
[----:B------:R-:W-:-:S02]  /*2080*/  SHF.L.W.U32.HI R3, R20, 0xd, R21 ;  /* 0x0000000d14037819 */ /* 0x000fc40000010e15 */
[C---:B------:R-:W-:Y:S02]  /*2090*/  SHF.L.W.U32.HI R30, R20.reuse, 0x4, R21 ;  /* 0x00000004141e7819 */ /* 0x040fe40000010e15 */
[C-C-:B------:R-:W-:Y:S02]  /*20a0*/  SHF.L.W.U32.HI R6, R21.reuse, 0xd, R20.reuse ;  /* 0x0000000d15067819 */ /* 0x140fe40000010e14 */
[----:B------:R-:W-:Y:S02]  /*20b0*/  SHF.L.W.U32.HI R29, R21, 0x4, R20 ;  /* 0x00000004151d7819 */ /* 0x000fe40000010e14 */
[----:B------:R-:W-:Y:S02]  /*20c0*/  LOP3.LUT R31, R9, R28, RZ, 0x30, !PT ;  /* 0x0000001c091f7212 */ /* 0x000fe400078e30ff */
[----:B------:R-:W-:Y:S02]  /*20d0*/  LOP3.LUT R20, R20, R30, R3, 0x96, !PT ;  /* 0x0000001e14147212 */ /* 0x000fe400078e9603 */
[----:B------:R-:W-:-:S02]  /*20e0*/  LOP3.LUT R3, R10, R28, R5, 0x74, !PT ;  /* 0x0000001c0a037212 */ /* 0x000fc400078e7405 */
[----:B------:R-:W-:Y:S02]  /*20f0*/  LOP3.LUT R6, R21, R29, R6, 0x96, !PT ;  /* 0x0000001d15067212 */ /* 0x000fe400078e9606 */
[-C--:B------:R-:W-:Y:S02]  /*2100*/  LOP3.LUT R28, R5, R10.reuse, RZ, 0x30, !PT ;  /* 0x0000000a051c7212 */ /* 0x080fe400078e30ff */
[----:B------:R-:W-:Y:S02]  /*2110*/  LOP3.LUT R21, R31, R10, R5, 0x96, !PT ;  /* 0x0000000a1f157212 */ /* 0x000fe400078e9605 */
[C-C-:B------:R-:W-:Y:S02]  /*2120*/  SHF.L.W.U32.HI R30, R3.reuse, 0x16, R0.reuse ;  /* 0x00000016031e7819 */ /* 0x140fe40000010e00 */
[----:B------:R-:W-:Y:S02]  /*2130*/  SHF.L.W.U32.HI R31, R3, 0xf, R0 ;  /* 0x0000000f031f7819 */ /* 0x000fe40000010e00 */
[----:B------:R-:W-:-:S02]  /*2140*/  SHF.L.W.U32.HI R5, R0, 0x16, R3 ;  /* 0x0000001600057819 */ /* 0x000fc40000010e03 */
[----:B------:R-:W-:Y:S02]  /*2150*/  SHF.L.W.U32.HI R29, R0, 0xf, R3 ;  /* 0x0000000f001d7819 */ /* 0x000fe40000010e03 */
[----:B------:R-:W-:Y:S02]  /*2160*/  LOP3.LUT R28, R28, R16, R9, 0x96, !PT ;  /* 0x000000101c1c7212 */ /* 0x000fe400078e9609 */
[----:B------:R-:W-:Y:S02]  /*2170*/  LOP3.LUT R3, R3, R31, R30, 0x96, !PT ;  /* 0x0000001f03037212 */ /* 0x000fe400078e961e */
[----:B------:R-:W-:Y:S02]  /*2180*/  LOP3.LUT R0, R0, R29, R5, 0x96, !PT ;  /* 0x0000001d00007212 */ /* 0x000fe400078e9605 */
[----:B------:R-:W-:Y:S02]  /*2190*/  SHF.L.W.U32.HI R30, R21, 0x19, R18 ;  /* 0x00000019151e7819 */ /* 0x000fe40000010e12 */
[----:B------:R-:W-:-:S02]  /*21a0*/  SHF.L.W.U32.HI R31, R18, 0x17, R21 ;  /* 0x00000017121f7819 */ /* 0x000fc40000010e15 */
[C-C-:B------:R-:W-:Y:S02]  /*21b0*/  SHF.L.W.U32.HI R5, R28.reuse, 0x1f, R7.reuse ;  /* 0x0000001f1c057819 */ /* 0x140fe40000010e07 */
[C---:B------:R-:W-:Y:S02]  /*21c0*/  SHF.L.W.U32.HI R29, R28.reuse, 0x1a, R7 ;  /* 0x0000001a1c1d7819 */ /* 0x040fe40000010e07 */
[----:B------:R-:W-:Y:S02]  /*21d0*/  LOP3.LUT R9, R9, R10, R16, 0x74, !PT ;  /* 0x0000000a09097212 */ /* 0x000fe400078e7410 */
[----:B------:R-:W-:Y:S02]  /*21e0*/  LOP3.LUT R10, R21, R31, R30, 0x96, !PT ;  /* 0x0000001f150a7212 */ /* 0x000fe400078e961e */
[----:B------:R-:W-:Y:S01]  /*21f0*/  LOP3.LUT R30, R28, R29, R5, 0x96, !PT ;  /* 0x0000001d1c1e7212 */ /* 0x000fe200078e9605 */
[----:B------:R-:W-:Y:S01]  /*2200*/  VIADD R29, R13, 0xfffffff1 ;  /* 0xfffffff10d1d7836 */ /* 0x000fe20000000000 */
[----:B------:R-:W-:-:S02]  /*2210*/  SHF.L.W.U32.HI R5, R18, 0x19, R21 ;  /* 0x0000001912057819 */ /* 0x000fc40000010e15 */
[----:B------:R-:W-:Y:S02]  /*2220*/  SHF.L.W.U32.HI R31, R21, 0x17, R18 ;  /* 0x00000017151f7819 */ /* 0x000fe40000010e12 */
[C-C-:B------:R-:W-:Y:S02]  /*2230*/  SHF.L.W.U32.HI R16, R2.reuse, 0x3, R9.reuse ;  /* 0x0000000302107819 */ /* 0x140fe40000010e09 */
[----:B------:R-:W-:Y:S02]  /*2240*/  SHF.L.W.U32.HI R21, R2, 0x19, R9 ;  /* 0x0000001902157819 */ /* 0x000fe40000010e09 */
[----:B------:R-:W-:Y:S02]  /*2250*/  LOP3.LUT R5, R18, R31, R5, 0x96, !PT ;  /* 0x0000001f12057212 */ /* 0x000fe400078e9605 */
[----:B------:R-:W-:Y:S02]  /*2260*/  LOP3.LUT R18, R9, R21, R16, 0x96, !PT ;  /* 0x0000001509127212 */ /* 0x000fe400078e9610 */
[----:B------:R-:W-:-:S02]  /*2270*/  LOP3.LUT R31, R30, R29, RZ, 0x3c, !PT ;  /* 0x0000001d1e1f7212 */ /* 0x000fc400078e3cff */
[C-C-:B------:R-:W-:Y:S02]  /*2280*/  SHF.L.W.U32.HI R30, R7.reuse, 0x1f, R28.reuse ;  /* 0x0000001f071e7819 */ /* 0x140fe40000010e1c */
[----:B------:R-:W-:Y:S02]  /*2290*/  SHF.L.W.U32.HI R21, R7, 0x1a, R28 ;  /* 0x0000001a07157819 */ /* 0x000fe40000010e1c */
[C-C-:B------:R-:W-:Y:S02]  /*22a0*/  SHF.L.W.U32.HI R29, R9.reuse, 0x3, R2.reuse ;  /* 0x00000003091d7819 */ /* 0x140fe40000010e02 */
[----:B------:R-:W-:Y:S02]  /*22b0*/  SHF.L.W.U32.HI R16, R9, 0x19, R2 ;  /* 0x0000001909107819 */ /* 0x000fe40000010e02 */
[----:B------:R-:W-:Y:S02]  /*22c0*/  LOP3.LUT R28, R10, R3, RZ, 0x30, !PT ;  /* 0x000000030a1c7212 */ /* 0x000fe400078e30ff */
[----:B------:R-:W-:-:S02]  /*22d0*/  LOP3.LUT R9, R20, R10, RZ, 0x3c, !PT ;  /* 0x0000000a14097212 */ /* 0x000fc400078e3cff */
[----:B------:R-:W-:Y:S02]  /*22e0*/  LOP3.LUT R21, R7, R21, R30, 0x96, !PT ;  /* 0x0000001507157212 */ /* 0x000fe400078e961e */
[----:B------:R-:W-:Y:S02]  /*22f0*/  LOP3.LUT R29, R2, R16, R29, 0x96, !PT ;  /* 0x00000010021d7212 */ /* 0x000fe400078e961d */
[----:B------:R-:W-:Y:S02]  /*2300*/  LOP3.LUT R20, R6, R5, RZ, 0x3c, !PT ;  /* 0x0000000506147212 */ /* 0x000fe400078e3cff */
[-CC-:B------:R-:W-:Y:S02]  /*2310*/  LOP3.LUT R2, R28, R31.reuse, R18.reuse, 0x96, !PT ;  /* 0x0000001f1c027212 */ /* 0x180fe400078e9612 */
[----:B------:R-:W-:Y:S02]  /*2320*/  LOP3.LUT R16, R9, R31, R18, 0xb4, !PT ;  /* 0x0000001f09107212 */ /* 0x000fe400078eb412 */
[----:B------:R-:W-:-:S02]  /*2330*/  LOP3.LUT R7, R18, R3, R31, 0x74, !PT ;  /* 0x0000000312077212 */ /* 0x000fc400078e741f */
[----:B------:R-:W-:Y:S02]  /*2340*/  LOP3.LUT R18, R18, R9, RZ, 0x30, !PT ;  /* 0x0000000912127212 */ /* 0x000fe400078e30ff */
[----:B------:R-:W-:Y:S02]  /*2350*/  LOP3.LUT R28, R5, R0, RZ, 0x30, !PT ;  /* 0x00000000051c7212 */ /* 0x000fe400078e30ff */
[--C-:B------:R-:W-:Y:S02]  /*2360*/  LOP3.LUT R33, R20, R21, R29.reuse, 0xb4, !PT ;  /* 0x0000001514217212 */ /* 0x100fe400078eb41d */
[--C-:B------:R-:W-:Y:S02]  /*2370*/  LOP3.LUT R6, R3, R9, R10.reuse, 0x74, !PT ;  /* 0x0000000903067212 */ /* 0x100fe400078e740a */
[----:B------:R-:W-:Y:S02]  /*2380*/  LOP3.LUT R3, R18, R3, R10, 0x96, !PT ;  /* 0x0000000312037212 */ /* 0x000fe400078e960a */
[----:B------:R-:W-:-:S02]  /*2390*/  LOP3.LUT R9, R28, R21, R29, 0x96, !PT ;  /* 0x000000151c097212 */ /* 0x000fc400078e961d */
[C---:B------:R-:W-:Y:S02]  /*23a0*/  LOP3.LUT R18, R29.reuse, R0, R21, 0x74, !PT ;  /* 0x000000001d127212 */ /* 0x040fe400078e7415 */
[----:B------:R-:W-:Y:S02]  /*23b0*/  LOP3.LUT R10, R29, R20, RZ, 0x30, !PT ;  /* 0x000000141d0a7212 */ /* 0x000fe400078e30ff */
[C-C-:B------:R-:W-:Y:S02]  /*23c0*/  SHF.L.W.U32.HI R29, R16.reuse, 0xd, R33.reuse ;  /* 0x0000000d101d7819 */ /* 0x140fe40000010e21 */
[----:B------:R-:W-:Y:S02]  /*23d0*/  SHF.L.W.U32.HI R30, R16, 0x4, R33 ;  /* 0x00000004101e7819 */ /* 0x000fe40000010e21 */
[C-C-:B------:R-:W-:Y:S02]  /*23e0*/  SHF.L.W.U32.HI R28, R33.reuse, 0xd, R16.reuse ;  /* 0x0000000d211c7819 */ /* 0x140fe40000010e10 */
[----:B------:R-:W-:-:S02]  /*23f0*/  SHF.L.W.U32.HI R31, R33, 0x4, R16 ;  /* 0x00000004211f7819 */ /* 0x000fc40000010e10 */
[--C-:B------:R-:W-:Y:S02]  /*2400*/  LOP3.LUT R21, R0, R20, R5.reuse, 0x74, !PT ;  /* 0x0000001400157212 */ /* 0x100fe400078e7405 */
        /* <DEDUP_REMOVED lines=14> */
[C-C-:B------:R-:W-:Y:S02]  /*24f0*/  SHF.L.W.U32.HI R28, R21.reuse, 0x16, R6.reuse ;  /* 0x00000016151c7819 */ /* 0x140fe40000010e06 */
[----:B------:R-:W-:Y:S02]  /*2500*/  SHF.L.W.U32.HI R30, R21, 0xf, R6 ;  /* 0x0000000f151e7819 */ /* 0x000fe40000010e06 */
[----:B------:R-:W-:-:S02]  /*2510*/  SHF.L.W.U32.HI R29, R6, 0x16, R21 ;  /* 0x00000016061d7819 */ /* 0x000fc40000010e15 */
[C---:B------:R-:W-:Y:S02]  /*2520*/  SHF.L.W.U32.HI R31, R6.reuse, 0xf, R21 ;  /* 0x0000000f061f7819 */ /* 0x040fe40000010e15 */
[----:B------:R-:W-:Y:S02]  /*2530*/  LOP3.LUT R9, R9, R2, R20, 0x96, !PT ;  /* 0x0000000209097212 */ /* 0x000fe400078e9614 */
[----:B------:R-:W-:Y:S02]  /*2540*/  LOP3.LUT R21, R21, R30, R28, 0x96, !PT ;  /* 0x0000001e15157212 */ /* 0x000fe400078e961c */
[----:B------:R-:W-:Y:S01]  /*2550*/  LOP3.LUT R6, R6, R31, R29, 0x96, !PT ;  /* 0x0000001f06067212 */ /* 0x000fe200078e961d */
[----:B------:R-:W-:Y:S01]  /*2560*/  VIADD R31, R13, 0xffffffe2 ;  /* 0xffffffe20d1f7836 */ /* 0x000fe20000000000 */
[----:B------:R-:W-:Y:S02]  /*2570*/  SHF.L.W.U32.HI R2, R3, 0x19, R10 ;  /* 0x0000001903027819 */ /* 0x000fe40000010e0a */
[----:B------:R-:W-:-:S02]  /*2580*/  SHF.L.W.U32.HI R28, R10, 0x17, R3 ;  /* 0x000000170a1c7819 */ /* 0x000fc40000010e03 */
[C---:B------:R-:W-:Y:S02]  /*2590*/  SHF.L.W.U32.HI R29, R10.reuse, 0x19, R3 ;  /* 0x000000190a1d7819 */ /* 0x040fe40000010e03 */
[C---:B------:R-:W-:Y:S02]  /*25a0*/  SHF.L.W.U32.HI R20, R3.reuse, 0x17, R10 ;  /* 0x0000001703147819 */ /* 0x040fe40000010e0a */
[----:B------:R-:W-:Y:S02]  /*25b0*/  LOP3.LUT R3, R3, R28, R2, 0x96, !PT ;  /* 0x0000001c03037212 */ /* 0x000fe400078e9602 */
[----:B------:R-:W-:Y:S02]  /*25c0*/  LOP3.LUT R20, R10, R20, R29, 0x96, !PT ;  /* 0x000000140a147212 */ /* 0x000fe400078e961d */
[----:B------:R-:W-:Y:S02]  /*25d0*/  LOP3.LUT R30, R18, R31, RZ, 0x3c, !PT ;  /* 0x0000001f121e7212 */ /* 0x000fe400078e3cff */
[----:B------:R-:W-:-:S02]  /*25e0*/  LOP3.LUT R28, R5, R3, RZ, 0x3c, !PT ;  /* 0x00000003051c7212 */ /* 0x000fc400078e3cff */
[----:B------:R-:W-:Y:S02]  /*25f0*/  LOP3.LUT R2, R3, R6, RZ, 0x30, !PT ;  /* 0x0000000603027212 */ /* 0x000fe400078e30ff */
[-C--:B------:R-:W-:Y:S02]  /*2600*/  LOP3.LUT R10, R20, R21.reuse, RZ, 0x30, !PT ;  /* 0x00000015140a7212 */ /* 0x080fe400078e30ff */
[----:B------:R-:W-:Y:S02]  /*2610*/  LOP3.LUT R31, R16, R20, RZ, 0x3c, !PT ;  /* 0x00000014101f7212 */ /* 0x000fe400078e3cff */
[----:B------:R-:W-:Y:S02]  /*2620*/  LOP3.LUT R18, R0, R21, R9, 0x74, !PT ;  /* 0x0000001500127212 */ /* 0x000fe400078e7409 */
[----:B------:R-:W-:Y:S02]  /*2630*/  LOP3.LUT R29, R7, R6, R30, 0x74, !PT ;  /* 0x00000006071d7212 */ /* 0x000fe400078e741e */
[----:B------:R-:W-:-:S02]  /*2640*/  LOP3.LUT R5, R2, R30, R7, 0x96, !PT ;  /* 0x0000001e02057212 */ /* 0x000fc400078e9607 */
[----:B------:R-:W-:Y:S02]  /*2650*/  LOP3.LUT R16, R28, R30, R7, 0xb4, !PT ;  /* 0x0000001e1c107212 */ /* 0x000fe400078eb407 */
[-C--:B------:R-:W-:Y:S02]  /*2660*/  LOP3.LUT R7, R7, R28.reuse, RZ, 0x30, !PT ;  /* 0x0000001c07077212 */ /* 0x080fe400078e30ff */
[-CC-:B------:R-:W-:Y:S02]  /*2670*/  LOP3.LUT R10, R10, R9.reuse, R0.reuse, 0x96, !PT ;  /* 0x000000090a0a7212 */ /* 0x180fe400078e9600 */
[----:B------:R-:W-:Y:S02]  /*2680*/  LOP3.LUT R2, R6, R28, R3, 0x74, !PT ;  /* 0x0000001c06027212 */ /* 0x000fe400078e7403 */
[----:B------:R-:W-:Y:S02]  /*2690*/  LOP3.LUT R9, R31, R9, R0, 0xb4, !PT ;  /* 0x000000091f097212 */ /* 0x000fe400078eb400 */
[----:B------:R-:W-:-:S02]  /*26a0*/  LOP3.LUT R30, R0, R31, RZ, 0x30, !PT ;  /* 0x0000001f001e7212 */ /* 0x000fc400078e30ff */
[C-C-:B------:R-:W-:Y:S02]  /*26b0*/  SHF.L.W.U32.HI R0, R18.reuse, 0x3, R29.reuse ;  /* 0x0000000312007819 */ /* 0x140fe40000010e1d */
[----:B------:R-:W-:Y:S02]  /*26c0*/  SHF.L.W.U32.HI R28, R18, 0x19, R29 ;  /* 0x00000019121c7819 */ /* 0x000fe40000010e1d */
[----:B------:R-:W-:Y:S02]  /*26d0*/  LOP3.LUT R6, R7, R6, R3, 0x96, !PT ;  /* 0x0000000607067212 */ /* 0x000fe400078e9603 */
[--C-:B------:R-:W-:Y:S02]  /*26e0*/  LOP3.LUT R7, R21, R31, R20.reuse, 0x74, !PT ;  /* 0x0000001f15077212 */ /* 0x100fe400078e7414 */
[----:B------:R-:W-:Y:S02]  /*26f0*/  LOP3.LUT R21, R30, R21, R20, 0x96, !PT ;  /* 0x000000151e157212 */ /* 0x000fe400078e9614 */
[----:B------:R-:W-:-:S02]  /*2700*/  LOP3.LUT R3, R29, R28, R0, 0x96, !PT ;  /* 0x0000001c1d037212 */ /* 0x000fc400078e9600 */
[C-C-:B------:R-:W-:Y:S02]  /*2710*/  SHF.L.W.U32.HI R31, R29.reuse, 0x3, R18.reuse ;  /* 0x000000031d1f7819 */ /* 0x140fe40000010e12 */
[----:B------:R-:W-:Y:S02]  /*2720*/  SHF.L.W.U32.HI R0, R29, 0x19, R18 ;  /* 0x000000191d007819 */ /* 0x000fe40000010e12 */
[C-C-:B------:R-:W-:Y:S02]  /*2730*/  SHF.L.W.U32.HI R20, R9.reuse, 0xd, R16.reuse ;  /* 0x0000000d09147819 */ /* 0x140fe40000010e10 */
[----:B------:R-:W-:Y:S02]  /*2740*/  SHF.L.W.U32.HI R28, R9, 0x4, R16 ;  /* 0x00000004091c7819 */ /* 0x000fe40000010e10 */
[C-C-:B------:R-:W-:Y:S02]  /*2750*/  SHF.L.W.U32.HI R29, R16.reuse, 0xd, R9.reuse ;  /* 0x0000000d101d7819 */ /* 0x140fe40000010e09 */
[----:B------:R-:W-:-:S02]  /*2760*/  SHF.L.W.U32.HI R30, R16, 0x4, R9 ;  /* 0x00000004101e7819 */ /* 0x000fc40000010e09 */
[----:B------:R-:W-:Y:S02]  /*2770*/  LOP3.LUT R9, R9, R28, R20, 0x96, !PT ;  /* 0x0000001c09097212 */ /* 0x000fe400078e9614 */
[----:B------:R-:W-:Y:S02]  /*2780*/  LOP3.LUT R0, R18, R0, R31, 0x96, !PT ;  /* 0x0000000012007212 */ /* 0x000fe400078e961f */
[----:B------:R-:W-:Y:S02]  /*2790*/  LOP3.LUT R16, R16, R30, R29, 0x96, !PT ;  /* 0x0000001e10107212 */ /* 0x000fe400078e961d */
[C-C-:B------:R-:W-:Y:S02]  /*27a0*/  SHF.L.W.U32.HI R20, R5.reuse, 0x1f, R10.reuse ;  /* 0x0000001f05147819 */ /* 0x140fe40000010e0a */
[----:B------:R-:W-:Y:S02]  /*27b0*/  SHF.L.W.U32.HI R28, R5, 0x1a, R10 ;  /* 0x0000001a051c7819 */ /* 0x000fe40000010e0a */
[----:B------:R-:W-:-:S02]  /*27c0*/  SHF.L.W.U32.HI R29, R10, 0x1f, R5 ;  /* 0x0000001f0a1d7819 */ /* 0x000fc40000010e05 */
[----:B------:R-:W-:Y:S02]  /*27d0*/  SHF.L.W.U32.HI R18, R10, 0x1a, R5 ;  /* 0x0000001a0a127819 */ /* 0x000fe40000010e05 */
[C-C-:B------:R-:W-:Y:S02]  /*27e0*/  SHF.L.W.U32.HI R31, R2.reuse, 0x16, R7.reuse ;  /* 0x00000016021f7819 */ /* 0x140fe40000010e07 */
[----:B------:R-:W-:Y:S02]  /*27f0*/  SHF.L.W.U32.HI R30, R2, 0xf, R7 ;  /* 0x0000000f021e7819 */ /* 0x000fe40000010e07 */
[----:B------:R-:W-:Y:S02]  /*2800*/  LOP3.LUT R20, R5, R28, R20, 0x96, !PT ;  /* 0x0000001c05147212 */ /* 0x000fe400078e9614 */
[----:B------:R-:W-:Y:S02]  /*2810*/  LOP3.LUT R5, R10, R18, R29, 0x96, !PT ;  /* 0x000000120a057212 */ /* 0x000fe400078e961d */
[----:B------:R-:W-:Y:S01]  /*2820*/  LOP3.LUT R18, R2, R30, R31, 0x96, !PT ;  /* 0x0000001e02127212 */ /* 0x000fe200078e961f */
[----:B------:R-:W-:Y:S01]  /*2830*/  VIADD R31, R13, 0xffffffd3 ;  /* 0xffffffd30d1f7836 */ /* 0x000fe20000000000 */
[----:B------:R-:W-:-:S02]  /*2840*/  SHF.L.W.U32.HI R29, R6, 0x19, R21 ;  /* 0x00000019061d7819 */ /* 0x000fc40000010e15 */
[C-C-:B------:R-:W-:Y:S02]  /*2850*/  SHF.L.W.U32.HI R32, R21.reuse, 0x17, R6.reuse ;  /* 0x0000001715207819 */ /* 0x140fe40000010e06 */
[----:B------:R-:W-:Y:S02]  /*2860*/  SHF.L.W.U32.HI R10, R21, 0x19, R6 ;  /* 0x00000019150a7819 */ /* 0x000fe40000010e06 */
[C---:B------:R-:W-:Y:S02]  /*2870*/  SHF.L.W.U32.HI R30, R6.reuse, 0x17, R21 ;  /* 0x00000017061e7819 */ /* 0x040fe40000010e15 */
[C-C-:B------:R-:W-:Y:S02]  /*2880*/  SHF.L.W.U32.HI R28, R7.reuse, 0x16, R2.reuse ;  /* 0x00000016071c7819 */ /* 0x140fe40000010e02 */
[----:B------:R-:W-:Y:S02]  /*2890*/  SHF.L.W.U32.HI R2, R7, 0xf, R2 ;  /* 0x0000000f07027819 */ /* 0x000fe40000010e02 */
[----:B------:R-:W-:-:S02]  /*28a0*/  LOP3.LUT R13, R6, R32, R29, 0x96, !PT ;  /* 0x00000020060d7212 */ /* 0x000fc400078e961d */
[----:B------:R-:W-:Y:S02]  /*28b0*/  LOP3.LUT R29, R21, R30, R10, 0x96, !PT ;  /* 0x0000001e151d7212 */ /* 0x000fe400078e960a */
[----:B------:R-:W-:Y:S02]  /*28c0*/  LOP3.LUT R28, R7, R2, R28, 0x96, !PT ;  /* 0x00000002071c7212 */ /* 0x000fe400078e961c */
[----:B------:R-:W-:Y:S02]  /*28d0*/  LOP3.LUT R20, R20, R31, RZ, 0x3c, !PT ;  /* 0x0000001f14147212 */ /* 0x000fe400078e3cff */
[----:B------:R-:W-:Y:S02]  /*28e0*/  LOP3.LUT R30, R16, R13, RZ, 0x3c, !PT ;  /* 0x0000000d101e7212 */ /* 0x000fe400078e3cff */
[----:B------:R-:W-:Y:S02]  /*28f0*/  LOP3.LUT R2, R13, R18, RZ, 0x30, !PT ;  /* 0x000000120d027212 */ /* 0x000fe400078e30ff */
[----:B------:R-:W-:-:S02]  /*2900*/  LOP3.LUT R31, R9, R29, RZ, 0x3c, !PT ;  /* 0x0000001d091f7212 */ /* 0x000fc400078e3cff */
[----:B------:R-:W-:Y:S02]  /*2910*/  LOP3.LUT R10, R29, R28, RZ, 0x30, !PT ;  /* 0x0000001c1d0a7212 */ /* 0x000fe400078e30ff */
[C---:B------:R-:W-:Y:S02]  /*2920*/  LOP3.LUT R16, R3.reuse, R18, R20, 0x74, !PT ;  /* 0x0000001203107212 */ /* 0x040fe400078e7414 */
[-CC-:B------:R-:W-:Y:S02]  /*2930*/  LOP3.LUT R2, R2, R20.reuse, R3.reuse, 0x96, !PT ;  /* 0x0000001402027212 */ /* 0x180fe400078e9603 */
[----:B------:R-:W-:Y:S02]  /*2940*/  LOP3.LUT R6, R30, R20, R3, 0xb4, !PT ;  /* 0x000000141e067212 */ /* 0x000fe400078eb403 */
[----:B------:R-:W-:Y:S02]  /*2950*/  LOP3.LUT R9, R3, R30, RZ, 0x30, !PT ;  /* 0x0000001e03097212 */ /* 0x000fe400078e30ff */
[----:B------:R-:W-:-:S02]  /*2960*/  LOP3.LUT R20, R0, R31, RZ, 0x30, !PT ;  /* 0x0000001f00147212 */ /* 0x000fc400078e30ff */
[----:B------:R-:W-:Y:S02]  /*2970*/  LOP3.LUT R7, R0, R28, R5, 0x74, !PT ;  /* 0x0000001c00077212 */ /* 0x000fe400078e7405 */
[-CC-:B------:R-:W-:Y:S02]  /*2980*/  LOP3.LUT R3, R10, R5.reuse, R0.reuse, 0x96, !PT ;  /* 0x000000050a037212 */ /* 0x180fe400078e9600 */
[----:B------:R-:W-:Y:S02]  /*2990*/  LOP3.LUT R21, R31, R5, R0, 0xb4, !PT ;  /* 0x000000051f157212 */ /* 0x000fe400078eb400 */
[--C-:B------:R-:W-:Y:S02]  /*29a0*/  LOP3.LUT R10, R18, R30, R13.reuse, 0x74, !PT ;  /* 0x0000001e120a7212 */ /* 0x100fe400078e740d */
[----:B------:R-:W-:Y:S02]  /*29b0*/  LOP3.LUT R5, R9, R18, R13, 0x96, !PT ;  /* 0x0000001209057212 */ /* 0x000fe400078e960d */
[----:B------:R-:W-:-:S02]  /*29c0*/  LOP3.LUT R13, R28, R31, R29, 0x74, !PT ;  /* 0x0000001f1c0d7212 */ /* 0x000fc400078e741d */
[----:B------:R-:W-:Y:S02]  /*29d0*/  LOP3.LUT R20, R20, R28, R29, 0x96, !PT ;  /* 0x0000001c14147212 */ /* 0x000fe400078e961d */
[C-C-:B------:R-:W-:Y:S02]  /*29e0*/  SHF.L.W.U32.HI R0, R16.reuse, 0x3, R7.reuse ;  /* 0x0000000310007819 */ /* 0x140fe40000010e07 */
[C-C-:B------:R-:W-:Y:S02]  /*29f0*/  SHF.L.W.U32.HI R9, R7.reuse, 0x3, R16.reuse ;  /* 0x0000000307097819 */ /* 0x140fe40000010e10 */
[----:B------:R-:W-:Y:S02]  /*2a00*/  SHF.L.W.U32.HI R28, R16, 0x19, R7 ;  /* 0x00000019101c7819 */ /* 0x000fe40000010e07 */
[----:B------:R-:W-:Y:S02]  /*2a10*/  SHF.L.W.U32.HI R30, R7, 0x19, R16 ;  /* 0x00000019071e7819 */ /* 0x000fe40000010e10 */
[----:B------:R-:W-:-:S02]  /*2a20*/  ISETP.NE.AND P1, PT, R12, 0xc, PT ;  /* 0x0000000c0c00780c */ /* 0x000fc40003f25270 */
[C-C-:B------:R-:W-:Y:S02]  /*2a30*/  SHF.L.W.U32.HI R29, R6.reuse, 0xd, R21.reuse ;  /* 0x0000000d061d7819 */ /* 0x140fe40000010e15 */
[----:B------:R-:W-:Y:S02]  /*2a40*/  SHF.L.W.U32.HI R18, R6, 0x4, R21 ;  /* 0x0000000406127819 */ /* 0x000fe40000010e15 */
[----:B------:R-:W-:Y:S02]  /*2a50*/  LOP3.LUT R9, R16, R30, R9, 0x96, !PT ;  /* 0x0000001e10097212 */ /* 0x000fe400078e9609 */
[----:B------:R-:W-:Y:S02]  /*2a60*/  LOP3.LUT R7, R7, R28, R0, 0x96, !PT ;  /* 0x0000001c07077212 */ /* 0x000fe400078e9600 */
[----:B------:R-:W-:Y:S02]  /*2a70*/  LOP3.LUT R18, R6, R18, R29, 0x96, !PT ;  /* 0x0000001206127212 */ /* 0x000fe400078e961d */
[----:B------:R-:W-:-:S02]  /*2a80*/  SHF.L.W.U32.HI R16, R21, 0xd, R6 ;  /* 0x0000000d15107819 */ /* 0x000fc40000010e06 */
[C-C-:B------:R-:W-:Y:S02]  /*2a90*/  SHF.L.W.U32.HI R0, R3.reuse, 0x1f, R2.reuse ;  /* 0x0000001f03007819 */ /* 0x140fe40000010e02 */
[----:B------:R-:W-:Y:S02]  /*2aa0*/  SHF.L.W.U32.HI R28, R3, 0x1a, R2 ;  /* 0x0000001a031c7819 */ /* 0x000fe40000010e02 */
[----:B------:R-:W-:Y:S02]  /*2ab0*/  SHF.L.W.U32.HI R6, R21, 0x4, R6 ;  /* 0x0000000415067819 */ /* 0x000fe40000010e06 */
[C-C-:B------:R-:W-:Y:S02]  /*2ac0*/  SHF.L.W.U32.HI R29, R2.reuse, 0x1f, R3.reuse ;  /* 0x0000001f021d7819 */ /* 0x140fe40000010e03 */
[----:B------:R-:W-:Y:S02]  /*2ad0*/  SHF.L.W.U32.HI R30, R2, 0x1a, R3 ;  /* 0x0000001a021e7819 */ /* 0x000fe40000010e03 */
[----:B------:R-:W-:-:S02]  /*2ae0*/  LOP3.LUT R0, R3, R28, R0, 0x96, !PT ;  /* 0x0000001c03007212 */ /* 0x000fc400078e9600 */
[----:B------:R-:W-:Y:S02]  /*2af0*/  LOP3.LUT R16, R21, R6, R16, 0x96, !PT ;  /* 0x0000000615107212 */ /* 0x000fe400078e9610 */
[----:B------:R-:W-:Y:S02]  /*2b00*/  LOP3.LUT R2, R2, R30, R29, 0x96, !PT ;  /* 0x0000001e02027212 */ /* 0x000fe400078e961d */
[C-C-:B------:R-:W-:Y:S02]  /*2b10*/  SHF.L.W.U32.HI R3, R10.reuse, 0x16, R13.reuse ;  /* 0x000000160a037819 */ /* 0x140fe40000010e0d */
[----:B------:R-:W-:Y:S02]  /*2b20*/  SHF.L.W.U32.HI R28, R10, 0xf, R13 ;  /* 0x0000000f0a1c7819 */ /* 0x000fe40000010e0d */
        /* <DEDUP_REMOVED lines=9> */
[----:B------:R-:W-:Y:S01]  /*2bc0*/  LOP3.LUT R3, R20, R31, R29, 0x96, !PT ;  /* 0x0000001f14037212 */ /* 0x000fe200078e961d */
[----:B------:R-:W-:Y:S06]  /*2bd0*/  @P1 BRA `(.L_x_8) ;  /* 0xfffffff000f01947 */ /* 0x000fec000383ffff */
[----:B------:R-:W-:Y:S05]  /*2be0*/  @!P0 BRA `(.L_x_9) ;  /* 0xfffffff000a08947 */ /* 0x000fea000383ffff */
.L_x_2:
[----:B-----5:R-:W-:-:S04]  /*2bf0*/  IMAD.WIDE.U32 R12, R27, 0x100, RZ ;  /* 0x000001001b0c7825 */ /* 0x020fc800078e00ff */
[----:B------:R-:W-:-:S04]  /*2c00*/  IMAD.WIDE.U32 R14, R26, 0x10000, RZ ;  /* 0x000100001a0e7825 */ /* 0x000fc800078e00ff */
[----:B------:R-:W-:Y:S01]  /*2c10*/  IMAD.WIDE.U32 R20, R25, 0x1000000, RZ ;  /* 0x0100000019147825 */ /* 0x000fe200078e00ff */
[----:B------:R-:W-:-:S03]  /*2c20*/  LOP3.LUT R25, R5, 0x1, RZ, 0x3c, !PT ;  /* 0x0000000105197812 */ /* 0x000fc600078e3cff */
[----:B------:R-:W-:Y:S01]  /*2c30*/  IMAD.SHL.U32 R19, R19, 0x100, RZ ;  /* 0x0000010013137824 */ /* 0x000fe200078e00ff */
[----:B------:R-:W-:Y:S01]  /*2c40*/  LOP3.LUT R13, R21, R15, R13, 0xfe, !PT ;  /* 0x0000000f150d7212 */ /* 0x000fe200078efe0d */
[----:B------:R-:W-:Y:S01]  /*2c50*/  IMAD.U32 R17, R17, 0x10000, RZ ;  /* 0x0001000011117824 */ /* 0x000fe200078e00ff */
[----:B------:R-:W-:Y:S01]  /*2c60*/  LOP3.LUT R15, R12, 0xff, R23, 0xf8, !PT ;  /* 0x000000ff0c0f7812 */ /* 0x000fe200078ef817 */
[----:B------:R-:W-:Y:S01]  /*2c70*/  IMAD.SHL.U32 R11, R11, 0x1000000, RZ ;  /* 0x010000000b0b7824 */ /* 0x000fe200078e00ff */
[----:B------:R-:W-:Y:S01]  /*2c80*/  LOP3.LUT R22, R13, 0xff, R22, 0xf8, !PT ;  /* 0x000000ff0d167812 */ /* 0x000fe200078ef816 */
[----:B------:R-:W-:Y:S01]  /*2c90*/  IMAD.MOV.U32 R13, RZ, RZ, R2 ;  /* 0x000000ffff0d7224 */ /* 0x000fe200078e0002 */
[----:B------:R-:W-:Y:S02]  /*2ca0*/  LOP3.LUT R15, R20, R14, R15, 0xfe, !PT ;  /* 0x0000000e140f7212 */ /* 0x000fe400078efe0f */
[----:B------:R-:W-:Y:S01]  /*2cb0*/  LOP3.LUT R12, R22, 0xff00, R19, 0xf8, !PT ;  /* 0x0000ff00160c7812 */ /* 0x000fe200078ef813 */
[----:B------:R-:W-:Y:S01]  /*2cc0*/  IMAD.MOV.U32 R22, RZ, RZ, R0 ;  /* 0x000000ffff167224 */ /* 0x000fe200078e0000 */
[----:B------:R-:W-:Y:S01]  /*2cd0*/  LOP3.LUT R18, R18, R15, RZ, 0x3c, !PT ;  /* 0x0000000f12127212 */ /* 0x000fe200078e3cff */
[----:B------:R-:W-:Y:S01]  /*2ce0*/  IMAD.MOV.U32 R0, RZ, RZ, 0x4 ;  /* 0x00000004ff007424 */ /* 0x000fe200078e00ff */
[----:B------:R-:W-:-:S04]  /*2cf0*/  LOP3.LUT R17, R12, 0xff0000, R17, 0xf8, !PT ;  /* 0x00ff00000c117812 */ /* 0x000fc800078ef811 */
[----:B------:R-:W-:Y:S01]  /*2d00*/  LOP3.LUT R11, R16, R11, R17, 0x1e, !PT ;  /* 0x0000000b100b7212 */ /* 0x000fe200078e1e11 */
[----:B------:R-:W-:-:S07]  /*2d10*/  IMAD.MOV.U32 R16, RZ, RZ, R3 ;  /* 0x000000ffff107224 */ /* 0x000fce00078e0003 */
.L_x_10:
[----:B------:R-:W-:Y:S01]  /*2d20*/  LOP3.LUT R17, R11, R16, RZ, 0x3c, !PT ;  /* 0x000000100b117212 */ /* 0x000fe200078e3cff */
[----:B------:R-:W-:Y:S01]  /*2d30*/  IMAD.MOV.U32 R15, RZ, RZ, 0xf0 ;  /* 0x000000f0ff0f7424 */ /* 0x000fe200078e00ff */
[----:B------:R-:W-:Y:S02]  /*2d40*/  LOP3.LUT R18, R18, R25, RZ, 0x3c, !PT ;  /* 0x0000001912127212 */ /* 0x000fe400078e3cff */
[----:B------:R-:W-:Y:S01]  /*2d50*/  LOP3.LUT R5, R16, R6, RZ, 0x30, !PT ;  /* 0x0000000610057212 */ /* 0x000fe200078e30ff */
[C---:B------:R-:W-:Y:S01]  /*2d60*/  IMAD R2, R0.reuse, -0xf, R15 ;  /* 0xfffffff100027824 */ /* 0x040fe200078e020f */
[----:B------:R-:W-:Y:S01]  /*2d70*/  LOP3.LUT R11, R17, R22, R7, 0xb4, !PT ;  /* 0x00000016110b7212 */ /* 0x000fe200078eb407 */
[----:B------:R-:W-:Y:S01]  /*2d80*/  VIADD R0, R0, 0x4 ;  /* 0x0000000400007836 */ /* 0x000fe20000000000 */
[-C--:B------:R-:W-:Y:S02]  /*2d90*/  LOP3.LUT R21, R7, R17.reuse, RZ, 0x30, !PT ;  /* 0x0000001107157212 */ /* 0x080fe400078e30ff */
[----:B------:R-:W-:-:S02]  /*2da0*/  LOP3.LUT R17, R6, R17, R16, 0x74, !PT ;  /* 0x0000001106117212 */ /* 0x000fc400078e7410 */
[----:B------:R-:W-:Y:S02]  /*2db0*/  LOP3.LUT R14, R10, R18, R25, 0x74, !PT ;  /* 0x000000120a0e7212 */ /* 0x000fe400078e7419 */
[----:B------:R-:W-:Y:S02]  /*2dc0*/  LOP3.LUT R3, R7, R6, R22, 0x74, !PT ;  /* 0x0000000607037212 */ /* 0x000fe400078e7416 */
[----:B------:R-:W-:Y:S02]  /*2dd0*/  LOP3.LUT R5, R5, R22, R7, 0x96, !PT ;  /* 0x0000001605057212 */ /* 0x000fe400078e9607 */
[----:B------:R-:W-:Y:S02]  /*2de0*/  LOP3.LUT R21, R21, R6, R16, 0x96, !PT ;  /* 0x0000000615157212 */ /* 0x000fe400078e9610 */
[----:B------:R-:W-:Y:S02]  /*2df0*/  LOP3.LUT R15, R9, R18, RZ, 0x30, !PT ;  /* 0x00000012090f7212 */ /* 0x000fe400078e30ff */
[----:B------:R-:W-:-:S02]  /*2e00*/  SHF.L.W.U32.HI R7, R14, 0x16, R17 ;  /* 0x000000160e077819 */ /* 0x000fc40000010e11 */
[----:B------:R-:W-:Y:S02]  /*2e10*/  SHF.L.W.U32.HI R12, R14, 0xf, R17 ;  /* 0x0000000f0e0c7819 */ /* 0x000fe40000010e11 */
[----:B------:R-:W-:Y:S02]  /*2e20*/  LOP3.LUT R23, R13, R2, RZ, 0x3c, !PT ;  /* 0x000000020d177212 */ /* 0x000fe400078e3cff */
[-C--:B------:R-:W-:Y:S02]  /*2e30*/  LOP3.LUT R16, R25, R10.reuse, RZ, 0x30, !PT ;  /* 0x0000000a19107212 */ /* 0x080fe400078e30ff */
[C-C-:B------:R-:W-:Y:S02]  /*2e40*/  SHF.L.W.U32.HI R6, R17.reuse, 0x16, R14.reuse ;  /* 0x0000001611067819 */ /* 0x140fe40000010e0e */
[----:B------:R-:W-:Y:S02]  /*2e50*/  SHF.L.W.U32.HI R13, R17, 0xf, R14 ;  /* 0x0000000f110d7819 */ /* 0x000fe40000010e0e */
[----:B------:R-:W-:-:S02]  /*2e60*/  LOP3.LUT R20, R15, R10, R25, 0x96, !PT ;  /* 0x0000000a0f147212 */ /* 0x000fc400078e9619 */
[----:B------:R-:W-:Y:S02]  /*2e70*/  LOP3.LUT R7, R14, R12, R7, 0x96, !PT ;  /* 0x0000000c0e077212 */ /* 0x000fe400078e9607 */
[----:B------:R-:W-:Y:S02]  /*2e80*/  LOP3.LUT R12, R16, R23, R9, 0x96, !PT ;  /* 0x00000017100c7212 */ /* 0x000fe400078e9609 */
[----:B------:R-:W-:Y:S02]  /*2e90*/  LOP3.LUT R6, R17, R13, R6, 0x96, !PT ;  /* 0x0000000d11067212 */ /* 0x000fe400078e9606 */
[----:B------:R-:W-:Y:S02]  /*2ea0*/  SHF.L.W.U32.HI R16, R21, 0x19, R20 ;  /* 0x0000001915107819 */ /* 0x000fe40000010e14 */
[----:B------:R-:W-:Y:S02]  /*2eb0*/  SHF.L.W.U32.HI R19, R20, 0x17, R21 ;  /* 0x0000001714137819 */ /* 0x000fe40000010e15 */
[----:B------:R-:W-:-:S02]  /*2ec0*/  LOP3.LUT R22, R18, R23, R9, 0xb4, !PT ;  /* 0x0000001712167212 */ /* 0x000fc400078eb409 */
[C-C-:B------:R-:W-:Y:S02]  /*2ed0*/  SHF.L.W.U32.HI R13, R12.reuse, 0x1f, R5.reuse ;  /* 0x0000001f0c0d7819 */ /* 0x140fe40000010e05 */
[----:B------:R-:W-:Y:S02]  /*2ee0*/  SHF.L.W.U32.HI R15, R12, 0x1a, R5 ;  /* 0x0000001a0c0f7819 */ /* 0x000fe40000010e05 */
[----:B------:R-:W-:Y:S02]  /*2ef0*/  SHF.L.W.U32.HI R17, R20, 0x19, R21 ;  /* 0x0000001914117819 */ /* 0x000fe40000010e15 */
[----:B------:R-:W-:Y:S02]  /*2f00*/  SHF.L.W.U32.HI R18, R21, 0x17, R20 ;  /* 0x0000001715127819 */ /* 0x000fe40000010e14 */
[----:B------:R-:W-:Y:S02]  /*2f10*/  LOP3.LUT R14, R9, R10, R23, 0x74, !PT ;  /* 0x0000000a090e7212 */ /* 0x000fe400078e7417 */
[----:B------:R-:W-:-:S02]  /*2f20*/  LOP3.LUT R9, R21, R19, R16, 0x96, !PT ;  /* 0x0000001315097212 */ /* 0x000fc400078e9610 */
[----:B------:R-:W-:Y:S02]  /*2f30*/  LOP3.LUT R21, R12, R15, R13, 0x96, !PT ;  /* 0x0000000f0c157212 */ /* 0x000fe400078e960d */
[----:B------:R-:W-:Y:S01]  /*2f40*/  LOP3.LUT R10, R20, R18, R17, 0x96, !PT ;  /* 0x00000012140a7212 */ /* 0x000fe200078e9611 */
[----:B------:R-:W-:Y:S01]  /*2f50*/  VIADD R20, R2, 0xfffffff1 ;  /* 0xfffffff102147836 */ /* 0x000fe20000000000 */
[C-C-:B------:R-:W-:Y:S02]  /*2f60*/  SHF.L.W.U32.HI R16, R11.reuse, 0xd, R22.reuse ;  /* 0x0000000d0b107819 */ /* 0x140fe40000010e16 */
[----:B------:R-:W-:Y:S02]  /*2f70*/  SHF.L.W.U32.HI R15, R11, 0x4, R22 ;  /* 0x000000040b0f7819 */ /* 0x000fe40000010e16 */
[C-C-:B------:R-:W-:Y:S02]  /*2f80*/  SHF.L.W.U32.HI R13, R22.reuse, 0xd, R11.reuse ;  /* 0x0000000d160d7819 */ /* 0x140fe40000010e0b */
[----:B------:R-:W-:-:S02]  /*2f90*/  SHF.L.W.U32.HI R18, R22, 0x4, R11 ;  /* 0x0000000416127819 */ /* 0x000fc40000010e0b */
[C-C-:B------:R-:W-:Y:S02]  /*2fa0*/  SHF.L.W.U32.HI R17, R3.reuse, 0x3, R14.reuse ;  /* 0x0000000303117819 */ /* 0x140fe40000010e0e */
[----:B------:R-:W-:Y:S02]  /*2fb0*/  SHF.L.W.U32.HI R19, R3, 0x19, R14 ;  /* 0x0000001903137819 */ /* 0x000fe40000010e0e */
[----:B------:R-:W-:Y:S02]  /*2fc0*/  LOP3.LUT R26, R11, R15, R16, 0x96, !PT ;  /* 0x0000000f0b1a7212 */ /* 0x000fe400078e9610 */
[----:B------:R-:W-:Y:S02]  /*2fd0*/  LOP3.LUT R23, R22, R18, R13, 0x96, !PT ;  /* 0x0000001216177212 */ /* 0x000fe400078e960d */
[C-C-:B------:R-:W-:Y:S02]  /*2fe0*/  SHF.L.W.U32.HI R16, R5.reuse, 0x1f, R12.reuse ;  /* 0x0000001f05107819 */ /* 0x140fe40000010e0c */
[----:B------:R-:W-:-:S02]  /*2ff0*/  SHF.L.W.U32.HI R11, R5, 0x1a, R12 ;  /* 0x0000001a050b7819 */ /* 0x000fc40000010e0c */
[C---:B------:R-:W-:Y:S02]  /*3000*/  LOP3.LUT R22, R14.reuse, R19, R17, 0x96, !PT ;  /* 0x000000130e167212 */ /* 0x040fe400078e9611 */
[C-C-:B------:R-:W-:Y:S02]  /*3010*/  SHF.L.W.U32.HI R12, R14.reuse, 0x3, R3.reuse ;  /* 0x000000030e0c7819 */ /* 0x140fe40000010e03 */
[----:B------:R-:W-:Y:S02]  /*3020*/  SHF.L.W.U32.HI R14, R14, 0x19, R3 ;  /* 0x000000190e0e7819 */ /* 0x000fe40000010e03 */
[----:B------:R-:W-:Y:S02]  /*3030*/  LOP3.LUT R20, R21, R20, RZ, 0x3c, !PT ;  /* 0x0000001415147212 */ /* 0x000fe400078e3cff */
[----:B------:R-:W-:Y:S02]  /*3040*/  LOP3.LUT R15, R23, R10, RZ, 0x3c, !PT ;  /* 0x0000000a170f7212 */ /* 0x000fe400078e3cff */
[----:B------:R-:W-:-:S02]  /*3050*/  LOP3.LUT R21, R3, R14, R12, 0x96, !PT ;  /* 0x0000000e03157212 */ /* 0x000fc400078e960c */
[----:B------:R-:W-:Y:S02]  /*3060*/  LOP3.LUT R13, R10, R7, RZ, 0x30, !PT ;  /* 0x000000070a0d7212 */ /* 0x000fe400078e30ff */
[----:B------:R-:W-:Y:S02]  /*3070*/  LOP3.LUT R17, R5, R11, R16, 0x96, !PT ;  /* 0x0000000b05117212 */ /* 0x000fe400078e9610 */
[----:B------:R-:W-:Y:S02]  /*3080*/  LOP3.LUT R12, R26, R9, RZ, 0x3c, !PT ;  /* 0x000000091a0c7212 */ /* 0x000fe400078e3cff */
[----:B------:R-:W-:Y:S02]  /*3090*/  LOP3.LUT R14, R9, R6, RZ, 0x30, !PT ;  /* 0x00000006090e7212 */ /* 0x000fe400078e30ff */
[----:B------:R-:W-:Y:S02]  /*30a0*/  LOP3.LUT R5, R22, R15, RZ, 0x30, !PT ;  /* 0x0000000f16057212 */ /* 0x000fe400078e30ff */
[----:B------:R-:W-:-:S02]  /*30b0*/  LOP3.LUT R11, R13, R20, R22, 0x96, !PT ;  /* 0x000000140d0b7212 */ /* 0x000fc400078e9616 */
[----:B------:R-:W-:Y:S02]  /*30c0*/  LOP3.LUT R18, R15, R20, R22, 0xb4, !PT ;  /* 0x000000140f127212 */ /* 0x000fe400078eb416 */
[--C-:B------:R-:W-:Y:S02]  /*30d0*/  LOP3.LUT R19, R12, R17, R21.reuse, 0xb4, !PT ;  /* 0x000000110c137212 */ /* 0x100fe400078eb415 */
[----:B------:R-:W-:Y:S02]  /*30e0*/  LOP3.LUT R13, R22, R7, R20, 0x74, !PT ;  /* 0x00000007160d7212 */ /* 0x000fe400078e7414 */
[----:B------:R-:W-:Y:S02]  /*30f0*/  LOP3.LUT R3, R7, R15, R10, 0x74, !PT ;  /* 0x0000000f07037212 */ /* 0x000fe400078e740a */
[----:B------:R-:W-:Y:S02]  /*3100*/  LOP3.LUT R14, R14, R17, R21, 0x96, !PT ;  /* 0x000000110e0e7212 */ /* 0x000fe400078e9615 */
[----:B------:R-:W-:-:S02]  /*3110*/  LOP3.LUT R22, R21, R6, R17, 0x74, !PT ;  /* 0x0000000615167212 */ /* 0x000fc400078e7411 */
[----:B------:R-:W-:Y:S02]  /*3120*/  LOP3.LUT R7, R5, R7, R10, 0x96, !PT ;  /* 0x0000000705077212 */ /* 0x000fe400078e960a */
        /* <DEDUP_REMOVED lines=8> */
[C-C-:B------:R-:W-:Y:S02]  /*31b0*/  SHF.L.W.U32.HI R10, R13.reuse, 0x3, R22.reuse ;  /* 0x000000030d0a7819 */ /* 0x140fe40000010e16 */
[----:B------:R-:W-:Y:S02]  /*31c0*/  SHF.L.W.U32.HI R15, R13, 0x19, R22 ;  /* 0x000000190d0f7819 */ /* 0x000fe40000010e16 */
        /* <DEDUP_REMOVED lines=12> */
[----:B------:R-:W-:-:S02]  /*3290*/  LOP3.LUT R17, R14, R20, R19, 0x96, !PT ;  /* 0x000000140e117212 */ /* 0x000fc400078e9613 */
[C-C-:B------:R-:W-:Y:S02]  /*32a0*/  SHF.L.W.U32.HI R14, R3.reuse, 0x16, R12.reuse ;  /* 0x00000016030e7819 */ /* 0x140fe40000010e0c */
[----:B------:R-:W-:Y:S02]  /*32b0*/  SHF.L.W.U32.HI R16, R3, 0xf, R12 ;  /* 0x0000000f03107819 */ /* 0x000fe40000010e0c */
[----:B------:R-:W-:Y:S02]  /*32c0*/  SHF.L.W.U32.HI R18, R7, 0x19, R6 ;  /* 0x0000001907127819 */ /* 0x000fe40000010e06 */
[----:B------:R-:W-:Y:S02]  /*32d0*/  SHF.L.W.U32.HI R19, R6, 0x17, R7 ;  /* 0x0000001706137819 */ /* 0x000fe40000010e07 */
[----:B------:R-:W-:Y:S01]  /*32e0*/  LOP3.LUT R15, R12, R11, R15, 0x96, !PT ;  /* 0x0000000b0c0f7212 */ /* 0x000fe200078e960f */
[C---:B------:R-:W-:Y:S01]  /*32f0*/  VIADD R11, R2.reuse, 0xffffffe2 ;  /* 0xffffffe2020b7836 */ /* 0x040fe20000000000 */
[----:B------:R-:W-:Y:S01]  /*3300*/  LOP3.LUT R21, R3, R16, R14, 0x96, !PT ;  /* 0x0000001003157212 */ /* 0x000fe200078e960e */
[----:B------:R-:W-:Y:S01]  /*3310*/  VIADD R2, R2, 0xffffffd3 ;  /* 0xffffffd302027836 */ /* 0x000fe20000000000 */
[----:B------:R-:W-:-:S02]  /*3320*/  LOP3.LUT R18, R7, R19, R18, 0x96, !PT ;  /* 0x0000001307127212 */ /* 0x000fc400078e9612 */
[----:B------:R-:W-:Y:S02]  /*3330*/  SHF.L.W.U32.HI R3, R6, 0x19, R7 ;  /* 0x0000001906037819 */ /* 0x000fe40000010e07 */
[----:B------:R-:W-:Y:S02]  /*3340*/  SHF.L.W.U32.HI R7, R7, 0x17, R6 ;  /* 0x0000001707077819 */ /* 0x000fe40000010e06 */
[----:B------:R-:W-:Y:S02]  /*3350*/  LOP3.LUT R14, R22, R11, RZ, 0x3c, !PT ;  /* 0x0000000b160e7212 */ /* 0x000fe400078e3cff */
[----:B------:R-:W-:Y:S02]  /*3360*/  LOP3.LUT R12, R18, R21, RZ, 0x30, !PT ;  /* 0x00000015120c7212 */ /* 0x000fe400078e30ff */
[----:B------:R-:W-:Y:S02]  /*3370*/  LOP3.LUT R16, R9, R18, RZ, 0x3c, !PT ;  /* 0x0000001209107212 */ /* 0x000fe400078e3cff */
[----:B------:R-:W-:-:S02]  /*3380*/  LOP3.LUT R22, R6, R7, R3, 0x96, !PT ;  /* 0x0000000706167212 */ /* 0x000fc400078e9603 */
[-CC-:B------:R-:W-:Y:S02]  /*3390*/  LOP3.LUT R11, R12, R14.reuse, R13.reuse, 0x96, !PT ;  /* 0x0000000e0c0b7212 */ /* 0x180fe400078e960d */
[C---:B------:R-:W-:Y:S02]  /*33a0*/  LOP3.LUT R19, R13.reuse, R21, R14, 0x74, !PT ;  /* 0x000000150d137212 */ /* 0x040fe400078e740e */
[----:B------:R-:W-:Y:S02]  /*33b0*/  LOP3.LUT R12, R16, R14, R13, 0xb4, !PT ;  /* 0x0000000e100c7212 */ /* 0x000fe400078eb40d */
[----:B------:R-:W-:Y:S02]  /*33c0*/  LOP3.LUT R3, R13, R16, RZ, 0x30, !PT ;  /* 0x000000100d037212 */ /* 0x000fe400078e30ff */
[----:B------:R-:W-:Y:S02]  /*33d0*/  LOP3.LUT R13, R5, R22, RZ, 0x3c, !PT ;  /* 0x00000016050d7212 */ /* 0x000fe400078e3cff */
[----:B------:R-:W-:-:S02]  /*33e0*/  LOP3.LUT R20, R10, R15, R17, 0x74, !PT ;  /* 0x0000000f0a147212 */ /* 0x000fc400078e7411 */
[----:B------:R-:W-:Y:S02]  /*33f0*/  LOP3.LUT R14, R22, R15, RZ, 0x30, !PT ;  /* 0x0000000f160e7212 */ /* 0x000fe400078e30ff */
[--C-:B------:R-:W-:Y:S02]  /*3400*/  LOP3.LUT R9, R21, R16, R18.reuse, 0x74, !PT ;  /* 0x0000001015097212 */ /* 0x100fe400078e7412 */
[----:B------:R-:W-:Y:S02]  /*3410*/  LOP3.LUT R3, R3, R21, R18, 0x96, !PT ;  /* 0x0000001503037212 */ /* 0x000fe400078e9612 */
[----:B------:R-:W-:Y:S02]  /*3420*/  LOP3.LUT R6, R10, R13, RZ, 0x30, !PT ;  /* 0x0000000d0a067212 */ /* 0x000fe400078e30ff */
[----:B------:R-:W-:Y:S02]  /*3430*/  LOP3.LUT R23, R13, R17, R10, 0xb4, !PT ;  /* 0x000000110d177212 */ /* 0x000fe400078eb40a */
[----:B------:R-:W-:-:S02]  /*3440*/  SHF.L.W.U32.HI R5, R19, 0x3, R20 ;  /* 0x0000000313057819 */ /* 0x000fc40000010e14 */
[C-C-:B------:R-:W-:Y:S02]  /*3450*/  SHF.L.W.U32.HI R7, R20.reuse, 0x3, R19.reuse ;  /* 0x0000000314077819 */ /* 0x140fe40000010e13 */
[----:B------:R-:W-:Y:S02]  /*3460*/  SHF.L.W.U32.HI R18, R20, 0x19, R19 ;  /* 0x0000001914127819 */ /* 0x000fe40000010e13 */
[----:B------:R-:W-:Y:S02]  /*3470*/  SHF.L.W.U32.HI R16, R19, 0x19, R20 ;  /* 0x0000001913107819 */ /* 0x000fe40000010e14 */
[----:B------:R-:W-:Y:S02]  /*3480*/  LOP3.LUT R14, R14, R17, R10, 0x96, !PT ;  /* 0x000000110e0e7212 */ /* 0x000fe400078e960a */
[--C-:B------:R-:W-:Y:S02]  /*3490*/  LOP3.LUT R10, R15, R13, R22.reuse, 0x74, !PT ;  /* 0x0000000d0f0a7212 */ /* 0x100fe400078e7416 */
[----:B------:R-:W-:-:S02]  /*34a0*/  LOP3.LUT R6, R6, R15, R22, 0x96, !PT ;  /* 0x0000000f06067212 */ /* 0x000fc400078e9616 */
[----:B------:R-:W-:Y:S02]  /*34b0*/  LOP3.LUT R7, R19, R18, R7, 0x96, !PT ;  /* 0x0000001213077212 */ /* 0x000fe400078e9607 */
[----:B------:R-:W-:Y:S02]  /*34c0*/  LOP3.LUT R5, R20, R16, R5, 0x96, !PT ;  /* 0x0000001014057212 */ /* 0x000fe400078e9605 */
[C-C-:B------:R-:W-:Y:S02]  /*34d0*/  SHF.L.W.U32.HI R15, R12.reuse, 0xd, R23.reuse ;  /* 0x0000000d0c0f7819 */ /* 0x140fe40000010e17 */
[----:B------:R-:W-:Y:S02]  /*34e0*/  SHF.L.W.U32.HI R17, R12, 0x4, R23 ;  /* 0x000000040c117819 */ /* 0x000fe40000010e17 */
[----:B------:R-:W-:Y:S02]  /*34f0*/  SHF.L.W.U32.HI R19, R14, 0x1f, R11 ;  /* 0x0000001f0e137819 */ /* 0x000fe40000010e0b */
[----:B------:R-:W-:-:S02]  /*3500*/  SHF.L.W.U32.HI R18, R11, 0x1f, R14 ;  /* 0x0000001f0b127819 */ /* 0x000fc40000010e0e */
[----:B------:R-:W-:Y:S02]  /*3510*/  SHF.L.W.U32.HI R21, R11, 0x1a, R14 ;  /* 0x0000001a0b157819 */ /* 0x000fe40000010e0e */
        /* <DEDUP_REMOVED lines=10> */
[----:B------:R-:W-:-:S02]  /*35c0*/  LOP3.LUT R13, R23, R16, R13, 0x96, !PT ;  /* 0x00000010170d7212 */ /* 0x000fc400078e960d */
[C-C-:B------:R-:W-:Y:S02]  /*35d0*/  SHF.L.W.U32.HI R11, R10.reuse, 0x16, R9.reuse ;  /* 0x000000160a0b7819 */ /* 0x140fe40000010e09 */
[----:B------:R-:W-:Y:S02]  /*35e0*/  SHF.L.W.U32.HI R16, R10, 0xf, R9 ;  /* 0x0000000f0a107819 */ /* 0x000fe40000010e09 */
[----:B------:R-:W-:Y:S02]  /*35f0*/  LOP3.LUT R17, R9, R17, R12, 0x96, !PT ;  /* 0x0000001109117212 */ /* 0x000fe400078e960c */
[C---:B------:R-:W-:Y:S02]  /*3600*/  LOP3.LUT R18, R3.reuse, R19, R18, 0x96, !PT ;  /* 0x0000001303127212 */ /* 0x040fe400078e9612 */
[----:B------:R-:W-:Y:S02]  /*3610*/  SHF.L.W.U32.HI R9, R6, 0x19, R3 ;  /* 0x0000001906097819 */ /* 0x000fe40000010e03 */
[----:B------:R-:W-:-:S02]  /*3620*/  SHF.L.W.U32.HI R3, R3, 0x17, R6 ;  /* 0x0000001703037819 */ /* 0x000fc40000010e06 */
[----:B------:R-:W-:Y:S02]  /*3630*/  LOP3.LUT R12, R10, R16, R11, 0x96, !PT ;  /* 0x000000100a0c7212 */ /* 0x000fe400078e960b */
[----:B------:R-:W-:Y:S02]  /*3640*/  LOP3.LUT R16, R21, R2, RZ, 0x3c, !PT ;  /* 0x0000000215107212 */ /* 0x000fe400078e3cff */
[----:B------:R-:W-:Y:S02]  /*3650*/  LOP3.LUT R2, R18, R17, RZ, 0x30, !PT ;  /* 0x0000001112027212 */ /* 0x000fe400078e30ff */
[----:B------:R-:W-:Y:S02]  /*3660*/  LOP3.LUT R10, R15, R18, RZ, 0x3c, !PT ;  /* 0x000000120f0a7212 */ /* 0x000fe400078e3cff */
[----:B------:R-:W-:Y:S02]  /*3670*/  LOP3.LUT R15, R6, R3, R9, 0x96, !PT ;  /* 0x00000003060f7212 */ /* 0x000fe400078e9609 */
[----:B------:R-:W-:-:S02]  /*3680*/  LOP3.LUT R19, R7, R17, R16, 0x74, !PT ;  /* 0x0000001107137212 */ /* 0x000fc400078e7410 */
[-CC-:B------:R-:W-:Y:S02]  /*3690*/  LOP3.LUT R6, R2, R16.reuse, R7.reuse, 0x96, !PT ;  /* 0x0000001002067212 */ /* 0x180fe400078e9607 */
        /* <DEDUP_REMOVED lines=9> */
[-C--:B------:R-:W-:Y:S02]  /*3730*/  LOP3.LUT R5, R5, R16.reuse, RZ, 0x30, !PT ;  /* 0x0000001005057212 */ /* 0x080fe400078e30ff */
[----:B------:R-:W-:-:S02]  /*3740*/  LOP3.LUT R3, R12, R16, R15, 0x74, !PT ;  /* 0x000000100c037212 */ /* 0x000fc400078e740f */
[C-C-:B------:R-:W-:Y:S02]  /*3750*/  SHF.L.W.U32.HI R18, R21.reuse, 0xd, R22.reuse ;  /* 0x0000000d15127819 */ /* 0x140fe40000010e16 */
[----:B------:R-:W-:Y:S02]  /*3760*/  SHF.L.W.U32.HI R11, R21, 0x4, R22 ;  /* 0x00000004150b7819 */ /* 0x000fe40000010e16 */
[----:B------:R-:W-:Y:S02]  /*3770*/  ISETP.NE.AND P0, PT, R0, 0xc, PT ;  /* 0x0000000c0000780c */ /* 0x000fe40003f05270 */
[C-C-:B------:R-:W-:Y:S02]  /*3780*/  SHF.L.W.U32.HI R7, R19.reuse, 0x3, R20.reuse ;  /* 0x0000000313077819 */ /* 0x140fe40000010e14 */
[----:B------:R-:W-:Y:S02]  /*3790*/  SHF.L.W.U32.HI R9, R20, 0x3, R19 ;  /* 0x0000000314097819 */ /* 0x000fe40000010e13 */
[----:B------:R-:W-:-:S02]  /*37a0*/  SHF.L.W.U32.HI R14, R19, 0x19, R20 ;  /* 0x00000019130e7819 */ /* 0x000fc40000010e14 */
[C---:B------:R-:W-:Y:S02]  /*37b0*/  SHF.L.W.U32.HI R16, R20.reuse, 0x19, R19 ;  /* 0x0000001914107819 */ /* 0x040fe40000010e13 */
[----:B------:R-:W-:Y:S02]  /*37c0*/  LOP3.LUT R5, R5, R12, R15, 0x96, !PT ;  /* 0x0000000c05057212 */ /* 0x000fe400078e960f */
[----:B------:R-:W-:Y:S02]  /*37d0*/  LOP3.LUT R18, R21, R11, R18, 0x96, !PT ;  /* 0x0000000b15127212 */ /* 0x000fe400078e9612 */
[----:B------:R-:W-:Y:S02]  /*37e0*/  LOP3.LUT R9, R19, R16, R9, 0x96, !PT ;  /* 0x0000001013097212 */ /* 0x000fe400078e9609 */
[----:B------:R-:W-:Y:S02]  /*37f0*/  LOP3.LUT R7, R20, R14, R7, 0x96, !PT ;  /* 0x0000000e14077212 */ /* 0x000fe400078e9607 */
[----:B------:R-:W-:-:S02]  /*3800*/  SHF.L.W.U32.HI R11, R22, 0xd, R21 ;  /* 0x0000000d160b7819 */ /* 0x000fc40000010e15 */
[----:B------:R-:W-:Y:S02]  /*3810*/  SHF.L.W.U32.HI R12, R22, 0x4, R21 ;  /* 0x00000004160c7819 */ /* 0x000fe40000010e15 */
[C-C-:B------:R-:W-:Y:S02]  /*3820*/  SHF.L.W.U32.HI R14, R17.reuse, 0x1f, R6.reuse ;  /* 0x0000001f110e7819 */ /* 0x140fe40000010e06 */
[C-C-:B------:R-:W-:Y:S02]  /*3830*/  SHF.L.W.U32.HI R13, R6.reuse, 0x1f, R17.reuse ;  /* 0x0000001f060d7819 */ /* 0x140fe40000010e11 */
[----:B------:R-:W-:Y:S02]  /*3840*/  SHF.L.W.U32.HI R16, R6, 0x1a, R17 ;  /* 0x0000001a06107819 */ /* 0x000fe40000010e11 */
[----:B------:R-:W-:Y:S02]  /*3850*/  SHF.L.W.U32.HI R15, R17, 0x1a, R6 ;  /* 0x0000001a110f7819 */ /* 0x000fe40000010e06 */
[----:B------:R-:W-:-:S02]  /*3860*/  LOP3.LUT R11, R22, R12, R11, 0x96, !PT ;  /* 0x0000000c160b7212 */ /* 0x000fc400078e960b */
[----:B------:R-:W-:Y:S02]  /*3870*/  LOP3.LUT R13, R6, R16, R13, 0x96, !PT ;  /* 0x00000010060d7212 */ /* 0x000fe400078e960d */
[----:B------:R-:W-:Y:S02]  /*3880*/  LOP3.LUT R22, R17, R15, R14, 0x96, !PT ;  /* 0x0000000f11167212 */ /* 0x000fe400078e960e */
[C-C-:B------:R-:W-:Y:S02]  /*3890*/  SHF.L.W.U32.HI R6, R3.reuse, 0x16, R10.reuse ;  /* 0x0000001603067819 */ /* 0x140fe40000010e0a */
[C-C-:B------:R-:W-:Y:S02]  /*38a0*/  SHF.L.W.U32.HI R15, R10.reuse, 0x16, R3.reuse ;  /* 0x000000160a0f7819 */ /* 0x140fe40000010e03 */
[----:B------:R-:W-:Y:S02]  /*38b0*/  SHF.L.W.U32.HI R12, R3, 0xf, R10 ;  /* 0x0000000f030c7819 */ /* 0x000fe40000010e0a */
        /* <DEDUP_REMOVED lines=10> */
[----:B------:R-:W0:Y:S01]  /*3960*/  LDCU.64 UR4, c[0x0][0x388] ;  /* 0x00007100ff0477ac */ /* 0x000e220008000a00 */
[C-C-:B------:R-:W-:Y:S02]  /*3970*/  SHF.R.U64 R17, R18.reuse, 0x8, R11.reuse ;  /* 0x0000000812117819 */ /* 0x140fe4000000120b */
[C-C-:B------:R-:W-:Y:S02]  /*3980*/  SHF.R.U64 R15, R18.reuse, 0x10, R11.reuse ;  /* 0x00000010120f7819 */ /* 0x140fe4000000120b */
[--C-:B------:R-:W-:Y:S02]  /*3990*/  SHF.R.U64 R13, R18, 0x18, R11.reuse ;  /* 0x00000018120d7819 */ /* 0x100fe4000000120b */
[--C-:B------:R-:W-:Y:S02]  /*39a0*/  SHF.R.U32.HI R9, RZ, 0x8, R11.reuse ;  /* 0x00000008ff097819 */ /* 0x100fe4000001160b */
[--C-:B------:R-:W-:Y:S02]  /*39b0*/  SHF.R.U32.HI R7, RZ, 0x10, R11.reuse ;  /* 0x00000010ff077819 */ /* 0x100fe4000001160b */
[----:B------:R-:W-:-:S02]  /*39c0*/  SHF.R.U32.HI R5, RZ, 0x18, R11 ;  /* 0x00000018ff057819 */ /* 0x000fc4000001160b */
[C---:B0-----:R-:W-:Y:S01]  /*39d0*/  IADD3 R2, P0, PT, R24.reuse, UR4, RZ ;  /* 0x0000000418027c10 */ /* 0x041fe2000ff1e0ff */
[----:B------:R-:W0:Y:S01]  /*39e0*/  LDCU UR4, c[0x0][0x3ac] ;  /* 0x00007580ff0477ac */ /* 0x000e220008000800 */
[----:B------:R-:W-:-:S03]  /*39f0*/  VIADD R24, R24, UR18 ;  /* 0x0000001218187c36 */ /* 0x000fc60008000000 */
[----:B------:R-:W-:-:S05]  /*3a00*/  IMAD.X R3, RZ, RZ, UR5, P0 ;  /* 0x00000005ff037e24 */ /* 0x000fca00080e06ff */
[----:B------:R1:W-:Y:S04]  /*3a10*/  STG.E.U8 desc[UR32][R2.64+0x1], R17 ;  /* 0x0000011102007986 */ /* 0x0003e8000c101120 */
[----:B------:R1:W-:Y:S04]  /*3a20*/  STG.E.U8 desc[UR32][R2.64+0x2], R15 ;  /* 0x0000020f02007986 */ /* 0x0003e8000c101120 */
[----:B------:R1:W-:Y:S01]  /*3a30*/  STG.E.U8 desc[UR32][R2.64], R18 ;  /* 0x0000001202007986 */ /* 0x0003e2000c101120 */
[----:B0-----:R-:W-:-:S03]  /*3a40*/  ISETP.GE.U32.AND P0, PT, R24, UR4, PT ;  /* 0x0000000418007c0c */ /* 0x001fc6000bf06070 */
[----:B------:R1:W-:Y:S04]  /*3a50*/  STG.E.U8 desc[UR32][R2.64+0x3], R13 ;  /* 0x0000030d02007986 */ /* 0x0003e8000c101120 */
[----:B------:R1:W-:Y:S04]  /*3a60*/  STG.E.U8 desc[UR32][R2.64+0x4], R11 ;  /* 0x0000040b02007986 */ /* 0x0003e8000c101120 */
[----:B------:R1:W-:Y:S04]  /*3a70*/  STG.E.U8 desc[UR32][R2.64+0x5], R9 ;  /* 0x0000050902007986 */ /* 0x0003e8000c101120 */
[----:B------:R1:W-:Y:S04]  /*3a80*/  STG.E.U8 desc[UR32][R2.64+0x6], R7 ;  /* 0x0000060702007986 */ /* 0x0003e8000c101120 */
[----:B------:R1:W-:Y:S01]  /*3a90*/  STG.E.U8 desc[UR32][R2.64+0x7], R5 ;  /* 0x0000070502007986 */ /* 0x0003e2000c101120 */
[----:B------:R-:W-:Y:S05]  /*3aa0*/  @!P0 BRA `(.L_x_11) ;  /* 0xffffffcc00148947 */ /* 0x000fea000383ffff */
[----:B------:R-:W-:Y:S05]  /*3ab0*/  BSYNC.RECONVERGENT B0 ;  /* 0x0000000000007941 */ /* 0x000fea0003800200 */
.L_x_0:
[----:B------:R-:W-:Y:S05]  /*3ac0*/  EXIT ;  /* 0x000000000000794d */ /* 0x000fea0003800000 */
.L_x_12:
[----:B------:R-:W-:-:S00]  /*3ad0*/  BRA `(.L_x_12) ;  /* 0xfffffffc00fc7947 */ /* 0x000fc0000383ffff */
[----:B------:R-:W-:-:S00]  /*3ae0*/  NOP ;  /* 0x0000000000007918 */ /* 0x000fc00000000000 */
        /* <DEDUP_REMOVED lines=9> */
.L_x_13:


//--------------------- .nv.shared._Z30ascon_encrypt_kernel_optimizedPKhPhS0_S0_S0_jj --------------------------
	.section	.nv.shared._Z30ascon_encrypt_kernel_optimizedPKhPhS0_S0_S0_jj,"aw",@nobits
	.sectionflags	@""
	.align	128
.nv.shared._Z30ascon_encrypt_kernel_optimizedPKhPhS0_S0_S0_jj:
	.zero		1064


//--------------------- .nv.shared.reserved.0     --------------------------
	.section	.nv.shared.reserved.0,"aw",@nobits
	.weak		__nv_reservedSMEM_offset_0_alias
	.size		__nv_reservedSMEM_offset_0_alias, 0, 64
	.other		__nv_reservedSMEM_offset_0_alias,@"STO_CUDA_RESERVED_SHARED STV_DEFAULT"
__nv_reservedSMEM_offset_0_alias:
	.zero		0
	.zero		64


//--------------------- .nv.constant0._Z30ascon_encrypt_kernel_optimizedPKhPhS0_S0_S0_jj --------------------------
	.section	.nv.constant0._Z30ascon_encrypt_kernel_optimizedPKhPhS0_S0_S0_jj,"a",@progbits
	.sectionflags	@""
	.align	4
.nv.constant0._Z30ascon_encrypt_kernel_optimizedPKhPhS0_S0_S0_jj:
	.zero		944


//--------------------- SYMBOLS --------------------------

	.type		.nv.reservedSmem.offset0,@object
	.size		.nv.reservedSmem.offset0,0x4
	.type		.nv.reservedSmem.cap,@object
	.size		.nv.reservedSmem.cap,0x4
